// auto-generated by cutlass_sweep.gemm — config: {"arch": "sm_90", "cluster_m": 2, "cluster_n": 1, "dtype": "bf16", "dtype_b": "bf16", "layout": "nt", "stages": 0, "tile_k": 128, "tile_m": 192, "tile_n": 112}
#include "cutlass/cutlass.h"
#include "cutlass/gemm/collective/collective_builder.hpp"
#include "cutlass/gemm/device/gemm_universal_adapter.h"
#include "cutlass/gemm/kernel/gemm_universal.hpp"
#include "cutlass/epilogue/collective/collective_builder.hpp"

using ElemA = cutlass::bfloat16_t;
using ElemB = cutlass::bfloat16_t;
using ElemCD = cutlass::bfloat16_t;
using Acc  = float;
using TileShape    = cute::Shape<cute::_192, cute::_112, cute::_128>;
using ClusterShape = cute::Shape<cute::_2, cute::_1, cute::_1>;

using CollectiveEpilogue = typename cutlass::epilogue::collective::CollectiveBuilder<
    cutlass::arch::Sm90, cutlass::arch::OpClassTensorOp,
    TileShape, ClusterShape,
    cutlass::epilogue::collective::EpilogueTileAuto,
    Acc, Acc,
    ElemCD, cutlass::layout::RowMajor, 128 / cutlass::sizeof_bits<ElemCD>::value,
    ElemCD, cutlass::layout::RowMajor, 128 / cutlass::sizeof_bits<ElemCD>::value,
    cutlass::epilogue::collective::EpilogueScheduleAuto
  >::CollectiveOp;

using CollectiveMainloop = typename cutlass::gemm::collective::CollectiveBuilder<
    cutlass::arch::Sm90, cutlass::arch::OpClassTensorOp,
    ElemA, cutlass::layout::RowMajor, 128 / cutlass::sizeof_bits<ElemA>::value,
    ElemB, cutlass::layout::ColumnMajor, 128 / cutlass::sizeof_bits<ElemB>::value,
    Acc,
    TileShape, ClusterShape,
    cutlass::gemm::collective::StageCountAutoCarveout<static_cast<int>(sizeof(typename CollectiveEpilogue::SharedStorage))>,
    cutlass::gemm::collective::KernelScheduleAuto
  >::CollectiveOp;

using GemmKernel = cutlass::gemm::kernel::GemmUniversal<
    cute::Shape<int,int,int,int>,
    CollectiveMainloop,
    CollectiveEpilogue
>;
using Gemm = cutlass::gemm::device::GemmUniversalAdapter<GemmKernel>;

// Force the device kernel symbol into the cubin without needing a host main.
auto* _anchor = &cutlass::device_kernel<GemmKernel>;


// ===== COMPILED SASS (sm_90a) =====

	.target	sm_90a

	.elftype	@"ET_EXEC"


//--------------------- .note.nv.tkinfo           --------------------------
	.section	.note.nv.tkinfo,"",@"SHT_NOTE"
	.sectionflags	@"SHF_NOTE_NV_TKINFO"
	.tkinfo
        /*0018*/ 	.word	0x00000002
        /*0030*/ 	.string	""
        /*0030*/ 	.string	"ptxas"
        /*0030*/ 	.string	"Cuda compilation tools, release 13.0, V13.0.88"
        /*0030*/ 	.string	"Build cuda_13.0.r13.0/compiler.36424714_0"
        /*0030*/ 	.string	"-arch sm_90a -m 64 "



//--------------------- .note.nv.cuinfo           --------------------------
	.section	.note.nv.cuinfo,"",@"SHT_NOTE"
	.sectionflags	@"SHF_NOTE_NV_CUINFO"
        /*0018*/ 	.short	0x0002
        /*001a*/ 	.short	0x005a
        /*001c*/ 	.short	0x0082
	.zero		2


//--------------------- .nv.info                  --------------------------
	.section	.nv.info,"",@"SHT_CUDA_INFO"
	.align	4


	//----- nvinfo : EIATTR_REGCOUNT
	.align		4
        /*0000*/ 	.byte	0x04, 0x2f
        /*0002*/ 	.short	(.L_15 - .L_14)
	.align		4
.L_14:
        /*0004*/ 	.word	index@(_ZN7cutlass13device_kernelINS_4gemm6kernel13GemmUniversalIN4cute5tupleIJiiiiEEENS1_10collective13CollectiveMmaINS1_34MainloopSm90TmaGmmaWarpSpecializedILi2ENS5_IJNS4_1CILi2EEENSA_ILi1EEESC_EEENS1_35KernelTmaWarpSpecializedCooperativeEEENS5_IJNSA_ILi192EEENSA_ILi112EEENSA_ILi128EEEEEENS_10bfloat16_tENS5_IJlSC_lEEESK_SL_NS4_8TiledMMAINS4_8MMA_AtomIJNS4_4SM904GMMA27MMA_64x16x16_F32BF16BF16_SSILNSP_5MajorE0ELSR_0ELNSP_7ScaleInE1ELSS_1EEEEEENS4_6LayoutISD_NS5_IJSC_NSA_ILi0EEESW_EEEEENS5_IJNS4_10UnderscoreESZ_SZ_EEEEENS4_13SM90_TMA_LOADENS4_14ComposedLayoutINS4_7SwizzleILi3ELi4ELi3EEENS4_18smem_ptr_flag_bitsILi16EEENSV_INS5_IJNSA_ILi8EEENSA_ILi64EEEEEENS5_IJS19_SC_EEEEEEEvNS4_8identityENS4_23SM90_TMA_LOAD_MULTICASTES1D_vS1E_EENS_8epilogue10collective6detail29Sm90TmaWarpSpecializedAdapterINS1I_15DefaultEpilogueISK_SL_SL_NS1H_6thread17LinearCombinationISK_Li1EffLNS1M_9ScaleType4KindE0ELNS_15FloatRoundStyleE2ESK_EENS1_15EpilogueDefaultEEEEEvvEEEEvNT_6ParamsE)
        /*0008*/ 	.word	0x000000a8


	//----- nvinfo : EIATTR_FRAME_SIZE
	.align		4
.L_15:
        /*000c*/ 	.byte	0x04, 0x11
        /*000e*/ 	.short	(.L_17 - .L_16)
	.align		4
.L_16:
        /*0010*/ 	.word	index@(_ZN7cutlass13device_kernelINS_4gemm6kernel13GemmUniversalIN4cute5tupleIJiiiiEEENS1_10collective13CollectiveMmaINS1_34MainloopSm90TmaGmmaWarpSpecializedILi2ENS5_IJNS4_1CILi2EEENSA_ILi1EEESC_EEENS1_35KernelTmaWarpSpecializedCooperativeEEENS5_IJNSA_ILi192EEENSA_ILi112EEENSA_ILi128EEEEEENS_10bfloat16_tENS5_IJlSC_lEEESK_SL_NS4_8TiledMMAINS4_8MMA_AtomIJNS4_4SM904GMMA27MMA_64x16x16_F32BF16BF16_SSILNSP_5MajorE0ELSR_0ELNSP_7ScaleInE1ELSS_1EEEEEENS4_6LayoutISD_NS5_IJSC_NSA_ILi0EEESW_EEEEENS5_IJNS4_10UnderscoreESZ_SZ_EEEEENS4_13SM90_TMA_LOADENS4_14ComposedLayoutINS4_7SwizzleILi3ELi4ELi3EEENS4_18smem_ptr_flag_bitsILi16EEENSV_INS5_IJNSA_ILi8EEENSA_ILi64EEEEEENS5_IJS19_SC_EEEEEEEvNS4_8identityENS4_23SM90_TMA_LOAD_MULTICASTES1D_vS1E_EENS_8epilogue10collective6detail29Sm90TmaWarpSpecializedAdapterINS1I_15DefaultEpilogueISK_SL_SL_NS1H_6thread17LinearCombinationISK_Li1EffLNS1M_9ScaleType4KindE0ELNS_15FloatRoundStyleE2ESK_EENS1_15EpilogueDefaultEEEEEvvEEEEvNT_6ParamsE)
        /*0014*/ 	.word	0x00000000


	//----- nvinfo : EIATTR_MIN_STACK_SIZE
	.align		4
.L_17:
        /*0018*/ 	.byte	0x04, 0x12
        /*001a*/ 	.short	(.L_19 - .L_18)
	.align		4
.L_18:
        /*001c*/ 	.word	index@(_ZN7cutlass13device_kernelINS_4gemm6kernel13GemmUniversalIN4cute5tupleIJiiiiEEENS1_10collective13CollectiveMmaINS1_34MainloopSm90TmaGmmaWarpSpecializedILi2ENS5_IJNS4_1CILi2EEENSA_ILi1EEESC_EEENS1_35KernelTmaWarpSpecializedCooperativeEEENS5_IJNSA_ILi192EEENSA_ILi112EEENSA_ILi128EEEEEENS_10bfloat16_tENS5_IJlSC_lEEESK_SL_NS4_8TiledMMAINS4_8MMA_AtomIJNS4_4SM904GMMA27MMA_64x16x16_F32BF16BF16_SSILNSP_5MajorE0ELSR_0ELNSP_7ScaleInE1ELSS_1EEEEEENS4_6LayoutISD_NS5_IJSC_NSA_ILi0EEESW_EEEEENS5_IJNS4_10UnderscoreESZ_SZ_EEEEENS4_13SM90_TMA_LOADENS4_14ComposedLayoutINS4_7SwizzleILi3ELi4ELi3EEENS4_18smem_ptr_flag_bitsILi16EEENSV_INS5_IJNSA_ILi8EEENSA_ILi64EEEEEENS5_IJS19_SC_EEEEEEEvNS4_8identityENS4_23SM90_TMA_LOAD_MULTICASTES1D_vS1E_EENS_8epilogue10collective6detail29Sm90TmaWarpSpecializedAdapterINS1I_15DefaultEpilogueISK_SL_SL_NS1H_6thread17LinearCombinationISK_Li1EffLNS1M_9ScaleType4KindE0ELNS_15FloatRoundStyleE2ESK_EENS1_15EpilogueDefaultEEEEEvvEEEEvNT_6ParamsE)
        /*0020*/ 	.word	0x00000000
.L_19:


//--------------------- .nv.compat                --------------------------
	.section	.nv.compat,"",@"SHT_CUDA_COMPAT_INFO"
	.align	4
        /*0000*/ 	.byte	0x02, 0x09, 0x01, 0x00, 0x02, 0x02, 0x04, 0x00, 0x02, 0x05, 0x05, 0x00, 0x03, 0x07, 0x01, 0x01
        /*0010*/ 	.byte	0x02, 0x03, 0x01, 0x00, 0x02, 0x06, 0x01, 0x00, 0x04, 0x0b, 0x08, 0x00, 0x00, 0x00, 0x00, 0x00
        /*0020*/ 	.byte	0x00, 0x00, 0x00, 0x00


//--------------------- .nv.info._ZN7cutlass13device_kernelINS_4gemm6kernel13GemmUniversalIN4cute5tupleIJiiiiEEENS1_10collective13CollectiveMmaINS1_34MainloopSm90TmaGmmaWarpSpecializedILi2ENS5_IJNS4_1CILi2EEENSA_ILi1EEESC_EEENS1_35KernelTmaWarpSpecializedCooperativeEEENS5_IJNSA_ILi192EEENSA_ILi112EEENSA_ILi128EEEEEENS_10bfloat16_tENS5_IJlSC_lEEESK_SL_NS4_8TiledMMAINS4_8MMA_AtomIJNS4_4SM904GMMA27MMA_64x16x16_F32BF16BF16_SSILNSP_5MajorE0ELSR_0ELNSP_7ScaleInE1ELSS_1EEEEEENS4_6LayoutISD_NS5_IJSC_NSA_ILi0EEESW_EEEEENS5_IJNS4_10UnderscoreESZ_SZ_EEEEENS4_13SM90_TMA_LOADENS4_14ComposedLayoutINS4_7SwizzleILi3ELi4ELi3EEENS4_18smem_ptr_flag_bitsILi16EEENSV_INS5_IJNSA_ILi8EEENSA_ILi64EEEEEENS5_IJS19_SC_EEEEEEEvNS4_8identityENS4_23SM90_TMA_LOAD_MULTICASTES1D_vS1E_EENS_8epilogue10collective6detail29Sm90TmaWarpSpecializedAdapterINS1I_15DefaultEpilogueISK_SL_SL_NS1H_6thread17LinearCombinationISK_Li1EffLNS1M_9ScaleType4KindE0ELNS_15FloatRoundStyleE2ESK_EENS1_15EpilogueDefaultEEEEEvvEEEEvNT_6ParamsE --------------------------
	.section	.nv.info._ZN7cutlass13device_kernelINS_4gemm6kernel13GemmUniversalIN4cute5tupleIJiiiiEEENS1_10collective13CollectiveMmaINS1_34MainloopSm90TmaGmmaWarpSpecializedILi2ENS5_IJNS4_1CILi2EEENSA_ILi1EEESC_EEENS1_35KernelTmaWarpSpecializedCooperativeEEENS5_IJNSA_ILi192EEENSA_ILi112EEENSA_ILi128EEEEEENS_10bfloat16_tENS5_IJlSC_lEEESK_SL_NS4_8TiledMMAINS4_8MMA_AtomIJNS4_4SM904GMMA27MMA_64x16x16_F32BF16BF16_SSILNSP_5MajorE0ELSR_0ELNSP_7ScaleInE1ELSS_1EEEEEENS4_6LayoutISD_NS5_IJSC_NSA_ILi0EEESW_EEEEENS5_IJNS4_10UnderscoreESZ_SZ_EEEEENS4_13SM90_TMA_LOADENS4_14ComposedLayoutINS4_7SwizzleILi3ELi4ELi3EEENS4_18smem_ptr_flag_bitsILi16EEENSV_INS5_IJNSA_ILi8EEENSA_ILi64EEEEEENS5_IJS19_SC_EEEEEEEvNS4_8identityENS4_23SM90_TMA_LOAD_MULTICASTES1D_vS1E_EENS_8epilogue10collective6detail29Sm90TmaWarpSpecializedAdapterINS1I_15DefaultEpilogueISK_SL_SL_NS1H_6thread17LinearCombinationISK_Li1EffLNS1M_9ScaleType4KindE0ELNS_15FloatRoundStyleE2ESK_EENS1_15EpilogueDefaultEEEEEvvEEEEvNT_6ParamsE,"",@"SHT_CUDA_INFO"
	.sectionflags	@""
	.align	4


	//----- nvinfo : EIATTR_CUDA_API_VERSION
	.align		4
        /*0000*/ 	.byte	0x04, 0x37
        /*0002*/ 	.short	(.L_21 - .L_20)
.L_20:
        /*0004*/ 	.word	0x00000082


	//----- nvinfo : EIATTR_KPARAM_INFO
	.align		4
.L_21:
        /*0008*/ 	.byte	0x04, 0x17
        /*000a*/ 	.short	(.L_23 - .L_22)
.L_22:
        /*000c*/ 	.word	0x00000000
        /*0010*/ 	.short	0x0000
        /*0012*/ 	.short	0x0070
        /*0014*/ 	.byte	0x00, 0xf0, 0x01, 0x10


	//----- nvinfo : EIATTR_SPARSE_MMA_MASK
	.align		4
.L_23:
        /*0018*/ 	.byte	0x03, 0x50
        /*001a*/ 	.short	0x0000


	//----- nvinfo : EIATTR_MAXREG_COUNT
	.align		4
        /*001c*/ 	.byte	0x03, 0x1b
        /*001e*/ 	.short	0x00a8


	//----- nvinfo : EIATTR_NUM_BARRIERS
	.align		4
        /*0020*/ 	.byte	0x02, 0x4c
        /*0022*/ 	.byte	0x01
	.zero		1


	//----- nvinfo : EIATTR_EXTERNS
	.align		4
        /*0024*/ 	.byte	0x04, 0x0f
        /*0026*/ 	.short	(.L_25 - .L_24)


	//   ....[0]....
	.align		4
.L_24:
        /*0028*/ 	.word	index@(__assertfail)


	//----- nvinfo : EIATTR_MERCURY_ISA_VERSION
	.align		4
.L_25:
        /*002c*/ 	.byte	0x03, 0x5f
        /*002e*/ 	.short	0x0101


	//----- nvinfo : EIATTR_INT_WARP_WIDE_INSTR_OFFSETS
	.align		4
        /*0030*/ 	.byte	0x04, 0x31
        /*0032*/ 	.short	(.L_27 - .L_26)


	//   ....[0]....
.L_26:
        /*0034*/ 	.word	0x00000440


	//   ....[1]....
        /*0038*/ 	.word	0x00000470


	//   ....[2]....
        /*003c*/ 	.word	0x00000630


	//----- nvinfo : EIATTR_COOP_GROUP_MASK_REGIDS
	.align		4
.L_27:
        /*0040*/ 	.byte	0x04, 0x29
        /*0042*/ 	.short	(.L_29 - .L_28)


	//   ....[0]....
.L_28:
        /*0044*/ 	.word	0xffffffff


	//   ....[1]....
        /*0048*/ 	.word	0xffffffff


	//   ....[2]....
        /*004c*/ 	.word	0xffffffff


	//   ....[3]....
        /*0050*/ 	.word	0xffffffff


	//   ....[4]....
        /*0054*/ 	.word	0xffffffff


	//   ....[5]....
        /*0058*/ 	.word	0xffffffff


	//----- nvinfo : EIATTR_COOP_GROUP_INSTR_OFFSETS
	.align		4
.L_29:
        /*005c*/ 	.byte	0x04, 0x28
        /*005e*/ 	.short	(.L_31 - .L_30)


	//   ....[0]....
.L_30:
        /*0060*/ 	.word	0x00000060


	//   ....[1]....
        /*0064*/ 	.word	0x00000070


	//   ....[2]....
        /*0068*/ 	.word	0x00000130


	//   ....[3]....
        /*006c*/ 	.word	0x00000290


	//   ....[4]....
        /*0070*/ 	.word	0x000007b0


	//   ....[5]....
        /*0074*/ 	.word	0x000011f0


	//----- nvinfo : EIATTR_REG_RECONFIG
	.align		4
.L_31:
        /*0078*/ 	.byte	0x01, 0x54
	.zero		2


	//----- nvinfo : EIATTR_SYSCALL_OFFSETS
	.align		4
        /*007c*/ 	.byte	0x04, 0x46
        /*007e*/ 	.short	(.L_33 - .L_32)


	//   ....[0]....
.L_32:
        /*0080*/ 	.word	0x000013b0


	//----- nvinfo : EIATTR_MBARRIER_INSTR_OFFSETS
	.align		4
.L_33:
        /*0084*/ 	.byte	0x04, 0x39
        /*0086*/ 	.short	(.L_35 - .L_34)


	//   ....[0]....
.L_34:
        /*0088*/ 	.word	0x00000230
        /*008c*/ 	.word	0x000000ff
        /*0090*/ 	.word	0x00000000
        /*0094*/ 	.short	0x0100
        /*0096*/ 	.byte	0x08
	.zero		1


	//   ....[1]....
        /*0098*/ 	.word	0x00000240
        /*009c*/ 	.word	0x000000ff
        /*00a0*/ 	.word	0x00000010
        /*00a4*/ 	.short	0x0100
        /*00a6*/ 	.byte	0x08
	.zero		1


	//   ....[2]....
        /*00a8*/ 	.word	0x00000250
        /*00ac*/ 	.word	0x000000ff
        /*00b0*/ 	.word	0x00000008
        /*00b4*/ 	.short	0x0100
        /*00b6*/ 	.byte	0x08
	.zero		1


	//   ....[3]....
        /*00b8*/ 	.word	0x00000260
        /*00bc*/ 	.word	0x000000ff
        /*00c0*/ 	.word	0x00000018
        /*00c4*/ 	.short	0x0100
        /*00c6*/ 	.byte	0x08
	.zero		1


	//   ....[4]....
        /*00c8*/ 	.word	0x000006b0
        /*00cc*/ 	.word	0x000000ff
        /*00d0*/ 	.word	0x00000030
        /*00d4*/ 	.short	0x0100
        /*00d6*/ 	.byte	0x06
	.zero		1


	//   ....[5]....
        /*00d8*/ 	.word	0x00000740
        /*00dc*/ 	.word	0x000000ff
        /*00e0*/ 	.word	0x00000038
        /*00e4*/ 	.short	0x0100
        /*00e6*/ 	.byte	0x06
	.zero		1


	//   ....[6]....
        /*00e8*/ 	.word	0x00001430
        /*00ec*/ 	.word	0x00000003
        /*00f0*/ 	.word	0x00000000
        /*00f4*/ 	.short	0x010a
        /*00f6*/ 	.byte	0x3f
	.zero		1


	//   ....[7]....
        /*00f8*/ 	.word	0x00001470
        /*00fc*/ 	.word	0x00000003
        /*0100*/ 	.word	0x00000000
        /*0104*/ 	.short	0x010a
        /*0106*/ 	.byte	0x3f
	.zero		1


	//   ....[8]....
        /*0108*/ 	.word	0x00004160
        /*010c*/ 	.word	0x000000ff
        /*0110*/ 	.word	0x00000000
        /*0114*/ 	.short	0x010a
        /*0116*/ 	.byte	0x07
	.zero		1


	//   ....[9]....
        /*0118*/ 	.word	0x000041a0
        /*011c*/ 	.word	0x000000ff
        /*0120*/ 	.word	0x00000000
        /*0124*/ 	.short	0x010a
        /*0126*/ 	.byte	0x07
	.zero		1


	//   ....[10]....
        /*0128*/ 	.word	0x00006df0
        /*012c*/ 	.word	0x00000005
        /*0130*/ 	.word	0x00000000
        /*0134*/ 	.short	0x0101
        /*0136*/ 	.byte	0x3f
	.zero		1


	//   ....[11]....
        /*0138*/ 	.word	0x00006fa0
        /*013c*/ 	.word	0x00000003
        /*0140*/ 	.word	0x00000000
        /*0144*/ 	.short	0x0101
        /*0146*/ 	.byte	0x3f
	.zero		1


	//   ....[12]....
        /*0148*/ 	.word	0x0000eef0
        /*014c*/ 	.word	0x00000014
        /*0150*/ 	.word	0x00000010
        /*0154*/ 	.short	0x010a
        /*0156*/ 	.byte	0x3f
	.zero		1


	//   ....[13]....
        /*0158*/ 	.word	0x0000f380
        /*015c*/ 	.word	0x00000005
        /*0160*/ 	.word	0x00000038
        /*0164*/ 	.short	0x0101
        /*0166*/ 	.byte	0x3f
	.zero		1


	//   ....[14]....
        /*0168*/ 	.word	0x0000fa90
        /*016c*/ 	.word	0x00000007
        /*0170*/ 	.word	0x00000000
        /*0174*/ 	.short	0x010a
        /*0176*/ 	.byte	0x3f
	.zero		1


	//   ....[15]....
        /*0178*/ 	.word	0x0000fb10
        /*017c*/ 	.word	0x00000003
        /*0180*/ 	.word	0x00000000
        /*0184*/ 	.short	0x010a
        /*0186*/ 	.byte	0x3f
	.zero		1


	//   ....[16]....
        /*0188*/ 	.word	0x0000fb70
        /*018c*/ 	.word	0x00000003
        /*0190*/ 	.word	0x00000000
        /*0194*/ 	.short	0x010a
        /*0196*/ 	.byte	0x3f
	.zero		1


	//   ....[17]....
        /*0198*/ 	.word	0x0000fbd0
        /*019c*/ 	.word	0x00000006
        /*01a0*/ 	.word	0x00000000
        /*01a4*/ 	.short	0x010a
        /*01a6*/ 	.byte	0x3f
	.zero		1


	//   ....[18]....
        /*01a8*/ 	.word	0x0000fca0
        /*01ac*/ 	.word	0x00000014
        /*01b0*/ 	.word	0x00000010
        /*01b4*/ 	.short	0x010a
        /*01b6*/ 	.byte	0x3f
	.zero		1


	//   ....[19]....
        /*01b8*/ 	.word	0x0000fd70
        /*01bc*/ 	.word	0x00000007
        /*01c0*/ 	.word	0x00000000
        /*01c4*/ 	.short	0x010a
        /*01c6*/ 	.byte	0x3f
	.zero		1


	//----- nvinfo : EIATTR_NUM_MBARRIERS
	.align		4
.L_35:
        /*01c8*/ 	.byte	0x03, 0x38
        /*01ca*/ 	.short	0x0006


	//----- nvinfo : EIATTR_EXIT_INSTR_OFFSETS
	.align		4
        /*01cc*/ 	.byte	0x04, 0x1c
        /*01ce*/ 	.short	(.L_37 - .L_36)


	//   ....[0]....
.L_36:
        /*01d0*/ 	.word	0x00000910


	//   ....[1]....
        /*01d4*/ 	.word	0x00001120


	//   ....[2]....
        /*01d8*/ 	.word	0x0000e620


	//   ....[3]....
        /*01dc*/ 	.word	0x0000eb80


	//   ....[4]....
        /*01e0*/ 	.word	0x0000fb60


	//----- nvinfo : EIATTR_MAX_THREADS
	.align		4
.L_37:
        /*01e4*/ 	.byte	0x04, 0x05
        /*01e6*/ 	.short	(.L_39 - .L_38)
.L_38:
        /*01e8*/ 	.word	0x00000180
        /*01ec*/ 	.word	0x00000001
        /*01f0*/ 	.word	0x00000001


	//----- nvinfo : EIATTR_CRS_STACK_SIZE
	.align		4
.L_39:
        /*01f4*/ 	.byte	0x04, 0x1e
        /*01f6*/ 	.short	(.L_41 - .L_40)
.L_40:
        /*01f8*/ 	.word	0x00000000


	//----- nvinfo : EIATTR_CBANK_PARAM_SIZE
	.align		4
.L_41:
        /*01fc*/ 	.byte	0x03, 0x19
        /*01fe*/ 	.short	0x0470


	//----- nvinfo : EIATTR_PARAM_CBANK
	.align		4
        /*0200*/ 	.byte	0x04, 0x0a
        /*0202*/ 	.short	(.L_43 - .L_42)
	.align		4
.L_42:
        /*0204*/ 	.word	index@(.nv.constant0._ZN7cutlass13device_kernelINS_4gemm6kernel13GemmUniversalIN4cute5tupleIJiiiiEEENS1_10collective13CollectiveMmaINS1_34MainloopSm90TmaGmmaWarpSpecializedILi2ENS5_IJNS4_1CILi2EEENSA_ILi1EEESC_EEENS1_35KernelTmaWarpSpecializedCooperativeEEENS5_IJNSA_ILi192EEENSA_ILi112EEENSA_ILi128EEEEEENS_10bfloat16_tENS5_IJlSC_lEEESK_SL_NS4_8TiledMMAINS4_8MMA_AtomIJNS4_4SM904GMMA27MMA_64x16x16_F32BF16BF16_SSILNSP_5MajorE0ELSR_0ELNSP_7ScaleInE1ELSS_1EEEEEENS4_6LayoutISD_NS5_IJSC_NSA_ILi0EEESW_EEEEENS5_IJNS4_10UnderscoreESZ_SZ_EEEEENS4_13SM90_TMA_LOADENS4_14ComposedLayoutINS4_7SwizzleILi3ELi4ELi3EEENS4_18smem_ptr_flag_bitsILi16EEENSV_INS5_IJNSA_ILi8EEENSA_ILi64EEEEEENS5_IJS19_SC_EEEEEEEvNS4_8identityENS4_23SM90_TMA_LOAD_MULTICASTES1D_vS1E_EENS_8epilogue10collective6detail29Sm90TmaWarpSpecializedAdapterINS1I_15DefaultEpilogueISK_SL_SL_NS1H_6thread17LinearCombinationISK_Li1EffLNS1M_9ScaleType4KindE0ELNS_15FloatRoundStyleE2ESK_EENS1_15EpilogueDefaultEEEEEvvEEEEvNT_6ParamsE)
        /*0208*/ 	.short	0x0210
        /*020a*/ 	.short	0x0470


	//----- nvinfo : EIATTR_SW_WAR
	.align		4
.L_43:
        /*020c*/ 	.byte	0x04, 0x36
        /*020e*/ 	.short	(.L_45 - .L_44)
.L_44:
        /*0210*/ 	.word	0x00000008
.L_45:


//--------------------- .nv.callgraph             --------------------------
	.section	.nv.callgraph,"",@"SHT_CUDA_CALLGRAPH"
	.align	4
	.sectionentsize	8
	.align		4
        /*0000*/ 	.word	0x00000000
	.align		4
        /*0004*/ 	.word	0xffffffff
	.align		4
        /*0008*/ 	.word	index@(_ZN7cutlass13device_kernelINS_4gemm6kernel13GemmUniversalIN4cute5tupleIJiiiiEEENS1_10collective13CollectiveMmaINS1_34MainloopSm90TmaGmmaWarpSpecializedILi2ENS5_IJNS4_1CILi2EEENSA_ILi1EEESC_EEENS1_35KernelTmaWarpSpecializedCooperativeEEENS5_IJNSA_ILi192EEENSA_ILi112EEENSA_ILi128EEEEEENS_10bfloat16_tENS5_IJlSC_lEEESK_SL_NS4_8TiledMMAINS4_8MMA_AtomIJNS4_4SM904GMMA27MMA_64x16x16_F32BF16BF16_SSILNSP_5MajorE0ELSR_0ELNSP_7ScaleInE1ELSS_1EEEEEENS4_6LayoutISD_NS5_IJSC_NSA_ILi0EEESW_EEEEENS5_IJNS4_10UnderscoreESZ_SZ_EEEEENS4_13SM90_TMA_LOADENS4_14ComposedLayoutINS4_7SwizzleILi3ELi4ELi3EEENS4_18smem_ptr_flag_bitsILi16EEENSV_INS5_IJNSA_ILi8EEENSA_ILi64EEEEEENS5_IJS19_SC_EEEEEEEvNS4_8identityENS4_23SM90_TMA_LOAD_MULTICASTES1D_vS1E_EENS_8epilogue10collective6detail29Sm90TmaWarpSpecializedAdapterINS1I_15DefaultEpilogueISK_SL_SL_NS1H_6thread17LinearCombinationISK_Li1EffLNS1M_9ScaleType4KindE0ELNS_15FloatRoundStyleE2ESK_EENS1_15EpilogueDefaultEEEEEvvEEEEvNT_6ParamsE)
	.align		4
        /*000c*/ 	.word	index@(__assertfail)
	.align		4
        /*0010*/ 	.word	0x00000000
	.align		4
        /*0014*/ 	.word	0xfffffffe
	.align		4
        /*0018*/ 	.word	0x00000000
	.align		4
        /*001c*/ 	.word	0xfffffffd
	.align		4
        /*0020*/ 	.word	0x00000000
	.align		4
        /*0024*/ 	.word	0xfffffffc


//--------------------- .nv.constant4             --------------------------
	.section	.nv.constant4,"a",@progbits
	.align	8
	.align		8
.nv.constant4:
        /*0000*/ 	.dword	__assertfail
	.align		8
        /*0008*/ 	.dword	__unnamed_1
	.align		8
        /*0010*/ 	.dword	_ZN39_INTERNAL_67612b25_4_k_cu_1c89e9eb_65184cuda3std3__45__cpo5beginE
	.align		8
        /*0018*/ 	.dword	_ZN39_INTERNAL_67612b25_4_k_cu_1c89e9eb_65184cuda3std3__45__cpo3endE
	.align		8
        /*0020*/ 	.dword	_ZN39_INTERNAL_67612b25_4_k_cu_1c89e9eb_65184cuda3std3__45__cpo6cbeginE
	.align		8
        /*0028*/ 	.dword	_ZN39_INTERNAL_67612b25_4_k_cu_1c89e9eb_65184cuda3std3__45__cpo4cendE
	.align		8
        /*0030*/ 	.dword	_ZN39_INTERNAL_67612b25_4_k_cu_1c89e9eb_65184cuda3std3__441_GLOBAL__N__67612b25_4_k_cu_1c89e9eb_65186ignoreE
	.align		8
        /*0038*/ 	.dword	_ZN39_INTERNAL_67612b25_4_k_cu_1c89e9eb_65184cuda3std3__419piecewise_constructE
	.align		8
        /*0040*/ 	.dword	_ZN39_INTERNAL_67612b25_4_k_cu_1c89e9eb_65184cuda3std3__48in_placeE
	.align		8
        /*0048*/ 	.dword	_ZN39_INTERNAL_67612b25_4_k_cu_1c89e9eb_65184cuda3std6ranges3__45__cpo4swapE
	.align		8
        /*0050*/ 	.dword	_ZN39_INTERNAL_67612b25_4_k_cu_1c89e9eb_65184cuda3std6ranges3__45__cpo9iter_moveE
	.align		8
        /*0058*/ 	.dword	_ZN39_INTERNAL_67612b25_4_k_cu_1c89e9eb_65184cute7productE
	.align		8
        /*0060*/ 	.dword	_ZN39_INTERNAL_67612b25_4_k_cu_1c89e9eb_65184cute1_E
	.align		8
        /*0068*/ 	.dword	$str$22
	.align		8
        /*0070*/ 	.dword	$str$23


//--------------------- .text._ZN7cutlass13device_kernelINS_4gemm6kernel13GemmUniversalIN4cute5tupleIJiiiiEEENS1_10collective13CollectiveMmaINS1_34MainloopSm90TmaGmmaWarpSpecializedILi2ENS5_IJNS4_1CILi2EEENSA_ILi1EEESC_EEENS1_35KernelTmaWarpSpecializedCooperativeEEENS5_IJNSA_ILi192EEENSA_ILi112EEENSA_ILi128EEEEEENS_10bfloat16_tENS5_IJlSC_lEEESK_SL_NS4_8TiledMMAINS4_8MMA_AtomIJNS4_4SM904GMMA27MMA_64x16x16_F32BF16BF16_SSILNSP_5MajorE0ELSR_0ELNSP_7ScaleInE1ELSS_1EEEEEENS4_6LayoutISD_NS5_IJSC_NSA_ILi0EEESW_EEEEENS5_IJNS4_10UnderscoreESZ_SZ_EEEEENS4_13SM90_TMA_LOADENS4_14ComposedLayoutINS4_7SwizzleILi3ELi4ELi3EEENS4_18smem_ptr_flag_bitsILi16EEENSV_INS5_IJNSA_ILi8EEENSA_ILi64EEEEEENS5_IJS19_SC_EEEEEEEvNS4_8identityENS4_23SM90_TMA_LOAD_MULTICASTES1D_vS1E_EENS_8epilogue10collective6detail29Sm90TmaWarpSpecializedAdapterINS1I_15DefaultEpilogueISK_SL_SL_NS1H_6thread17LinearCombinationISK_Li1EffLNS1M_9ScaleType4KindE0ELNS_15FloatRoundStyleE2ESK_EENS1_15EpilogueDefaultEEEEEvvEEEEvNT_6ParamsE --------------------------
	.section	.text._ZN7cutlass13device_kernelINS_4gemm6kernel13GemmUniversalIN4cute5tupleIJiiiiEEENS1_10collective13CollectiveMmaINS1_34MainloopSm90TmaGmmaWarpSpecializedILi2ENS5_IJNS4_1CILi2EEENSA_ILi1EEESC_EEENS1_35KernelTmaWarpSpecializedCooperativeEEENS5_IJNSA_ILi192EEENSA_ILi112EEENSA_ILi128EEEEEENS_10bfloat16_tENS5_IJlSC_lEEESK_SL_NS4_8TiledMMAINS4_8MMA_AtomIJNS4_4SM904GMMA27MMA_64x16x16_F32BF16BF16_SSILNSP_5MajorE0ELSR_0ELNSP_7ScaleInE1ELSS_1EEEEEENS4_6LayoutISD_NS5_IJSC_NSA_ILi0EEESW_EEEEENS5_IJNS4_10UnderscoreESZ_SZ_EEEEENS4_13SM90_TMA_LOADENS4_14ComposedLayoutINS4_7SwizzleILi3ELi4ELi3EEENS4_18smem_ptr_flag_bitsILi16EEENSV_INS5_IJNSA_ILi8EEENSA_ILi64EEEEEENS5_IJS19_SC_EEEEEEEvNS4_8identityENS4_23SM90_TMA_LOAD_MULTICASTES1D_vS1E_EENS_8epilogue10collective6detail29Sm90TmaWarpSpecializedAdapterINS1I_15DefaultEpilogueISK_SL_SL_NS1H_6thread17LinearCombinationISK_Li1EffLNS1M_9ScaleType4KindE0ELNS_15FloatRoundStyleE2ESK_EENS1_15EpilogueDefaultEEEEEvvEEEEvNT_6ParamsE,"ax",@progbits
	.align	128
.text._ZN7cutlass13device_kernelINS_4gemm6kernel13GemmUniversalIN4cute5tupleIJiiiiEEENS1_10collective13CollectiveMmaINS1_34MainloopSm90TmaGmmaWarpSpecializedILi2ENS5_IJNS4_1CILi2EEENSA_ILi1EEESC_EEENS1_35KernelTmaWarpSpecializedCooperativeEEENS5_IJNSA_ILi192EEENSA_ILi112EEENSA_ILi128EEEEEENS_10bfloat16_tENS5_IJlSC_lEEESK_SL_NS4_8TiledMMAINS4_8MMA_AtomIJNS4_4SM904GMMA27MMA_64x16x16_F32BF16BF16_SSILNSP_5MajorE0ELSR_0ELNSP_7ScaleInE1ELSS_1EEEEEENS4_6LayoutISD_NS5_IJSC_NSA_ILi0EEESW_EEEEENS5_IJNS4_10UnderscoreESZ_SZ_EEEEENS4_13SM90_TMA_LOADENS4_14ComposedLayoutINS4_7SwizzleILi3ELi4ELi3EEENS4_18smem_ptr_flag_bitsILi16EEENSV_INS5_IJNSA_ILi8EEENSA_ILi64EEEEEENS5_IJS19_SC_EEEEEEEvNS4_8identityENS4_23SM90_TMA_LOAD_MULTICASTES1D_vS1E_EENS_8epilogue10collective6detail29Sm90TmaWarpSpecializedAdapterINS1I_15DefaultEpilogueISK_SL_SL_NS1H_6thread17LinearCombinationISK_Li1EffLNS1M_9ScaleType4KindE0ELNS_15FloatRoundStyleE2ESK_EENS1_15EpilogueDefaultEEEEEvvEEEEvNT_6ParamsE:
        .type           _ZN7cutlass13device_kernelINS_4gemm6kernel13GemmUniversalIN4cute5tupleIJiiiiEEENS1_10collective13CollectiveMmaINS1_34MainloopSm90TmaGmmaWarpSpecializedILi2ENS5_IJNS4_1CILi2EEENSA_ILi1EEESC_EEENS1_35KernelTmaWarpSpecializedCooperativeEEENS5_IJNSA_ILi192EEENSA_ILi112EEENSA_ILi128EEEEEENS_10bfloat16_tENS5_IJlSC_lEEESK_SL_NS4_8TiledMMAINS4_8MMA_AtomIJNS4_4SM904GMMA27MMA_64x16x16_F32BF16BF16_SSILNSP_5MajorE0ELSR_0ELNSP_7ScaleInE1ELSS_1EEEEEENS4_6LayoutISD_NS5_IJSC_NSA_ILi0EEESW_EEEEENS5_IJNS4_10UnderscoreESZ_SZ_EEEEENS4_13SM90_TMA_LOADENS4_14ComposedLayoutINS4_7SwizzleILi3ELi4ELi3EEENS4_18smem_ptr_flag_bitsILi16EEENSV_INS5_IJNSA_ILi8EEENSA_ILi64EEEEEENS5_IJS19_SC_EEEEEEEvNS4_8identityENS4_23SM90_TMA_LOAD_MULTICASTES1D_vS1E_EENS_8epilogue10collective6detail29Sm90TmaWarpSpecializedAdapterINS1I_15DefaultEpilogueISK_SL_SL_NS1H_6thread17LinearCombinationISK_Li1EffLNS1M_9ScaleType4KindE0ELNS_15FloatRoundStyleE2ESK_EENS1_15EpilogueDefaultEEEEEvvEEEEvNT_6ParamsE,@function
        .size           _ZN7cutlass13device_kernelINS_4gemm6kernel13GemmUniversalIN4cute5tupleIJiiiiEEENS1_10collective13CollectiveMmaINS1_34MainloopSm90TmaGmmaWarpSpecializedILi2ENS5_IJNS4_1CILi2EEENSA_ILi1EEESC_EEENS1_35KernelTmaWarpSpecializedCooperativeEEENS5_IJNSA_ILi192EEENSA_ILi112EEENSA_ILi128EEEEEENS_10bfloat16_tENS5_IJlSC_lEEESK_SL_NS4_8TiledMMAINS4_8MMA_AtomIJNS4_4SM904GMMA27MMA_64x16x16_F32BF16BF16_SSILNSP_5MajorE0ELSR_0ELNSP_7ScaleInE1ELSS_1EEEEEENS4_6LayoutISD_NS5_IJSC_NSA_ILi0EEESW_EEEEENS5_IJNS4_10UnderscoreESZ_SZ_EEEEENS4_13SM90_TMA_LOADENS4_14ComposedLayoutINS4_7SwizzleILi3ELi4ELi3EEENS4_18smem_ptr_flag_bitsILi16EEENSV_INS5_IJNSA_ILi8EEENSA_ILi64EEEEEENS5_IJS19_SC_EEEEEEEvNS4_8identityENS4_23SM90_TMA_LOAD_MULTICASTES1D_vS1E_EENS_8epilogue10collective6detail29Sm90TmaWarpSpecializedAdapterINS1I_15DefaultEpilogueISK_SL_SL_NS1H_6thread17LinearCombinationISK_Li1EffLNS1M_9ScaleType4KindE0ELNS_15FloatRoundStyleE2ESK_EENS1_15EpilogueDefaultEEEEEvvEEEEvNT_6ParamsE,(.L_x_287 - _ZN7cutlass13device_kernelINS_4gemm6kernel13GemmUniversalIN4cute5tupleIJiiiiEEENS1_10collective13CollectiveMmaINS1_34MainloopSm90TmaGmmaWarpSpecializedILi2ENS5_IJNS4_1CILi2EEENSA_ILi1EEESC_EEENS1_35KernelTmaWarpSpecializedCooperativeEEENS5_IJNSA_ILi192EEENSA_ILi112EEENSA_ILi128EEEEEENS_10bfloat16_tENS5_IJlSC_lEEESK_SL_NS4_8TiledMMAINS4_8MMA_AtomIJNS4_4SM904GMMA27MMA_64x16x16_F32BF16BF16_SSILNSP_5MajorE0ELSR_0ELNSP_7ScaleInE1ELSS_1EEEEEENS4_6LayoutISD_NS5_IJSC_NSA_ILi0EEESW_EEEEENS5_IJNS4_10UnderscoreESZ_SZ_EEEEENS4_13SM90_TMA_LOADENS4_14ComposedLayoutINS4_7SwizzleILi3ELi4ELi3EEENS4_18smem_ptr_flag_bitsILi16EEENSV_INS5_IJNSA_ILi8EEENSA_ILi64EEEEEENS5_IJS19_SC_EEEEEEEvNS4_8identityENS4_23SM90_TMA_LOAD_MULTICASTES1D_vS1E_EENS_8epilogue10collective6detail29Sm90TmaWarpSpecializedAdapterINS1I_15DefaultEpilogueISK_SL_SL_NS1H_6thread17LinearCombinationISK_Li1EffLNS1M_9ScaleType4KindE0ELNS_15FloatRoundStyleE2ESK_EENS1_15EpilogueDefaultEEEEEvvEEEEvNT_6ParamsE)
        .other          _ZN7cutlass13device_kernelINS_4gemm6kernel13GemmUniversalIN4cute5tupleIJiiiiEEENS1_10collective13CollectiveMmaINS1_34MainloopSm90TmaGmmaWarpSpecializedILi2ENS5_IJNS4_1CILi2EEENSA_ILi1EEESC_EEENS1_35KernelTmaWarpSpecializedCooperativeEEENS5_IJNSA_ILi192EEENSA_ILi112EEENSA_ILi128EEEEEENS_10bfloat16_tENS5_IJlSC_lEEESK_SL_NS4_8TiledMMAINS4_8MMA_AtomIJNS4_4SM904GMMA27MMA_64x16x16_F32BF16BF16_SSILNSP_5MajorE0ELSR_0ELNSP_7ScaleInE1ELSS_1EEEEEENS4_6LayoutISD_NS5_IJSC_NSA_ILi0EEESW_EEEEENS5_IJNS4_10UnderscoreESZ_SZ_EEEEENS4_13SM90_TMA_LOADENS4_14ComposedLayoutINS4_7SwizzleILi3ELi4ELi3EEENS4_18smem_ptr_flag_bitsILi16EEENSV_INS5_IJNSA_ILi8EEENSA_ILi64EEEEEENS5_IJS19_SC_EEEEEEEvNS4_8identityENS4_23SM90_TMA_LOAD_MULTICASTES1D_vS1E_EENS_8epilogue10collective6detail29Sm90TmaWarpSpecializedAdapterINS1I_15DefaultEpilogueISK_SL_SL_NS1H_6thread17LinearCombinationISK_Li1EffLNS1M_9ScaleType4KindE0ELNS_15FloatRoundStyleE2ESK_EENS1_15EpilogueDefaultEEEEEvvEEEEvNT_6ParamsE,@"STO_CUDA_ENTRY STV_DEFAULT"
_ZN7cutlass13device_kernelINS_4gemm6kernel13GemmUniversalIN4cute5tupleIJiiiiEEENS1_10collective13CollectiveMmaINS1_34MainloopSm90TmaGmmaWarpSpecializedILi2ENS5_IJNS4_1CILi2EEENSA_ILi1EEESC_EEENS1_35KernelTmaWarpSpecializedCooperativeEEENS5_IJNSA_ILi192EEENSA_ILi112EEENSA_ILi128EEEEEENS_10bfloat16_tENS5_IJlSC_lEEESK_SL_NS4_8TiledMMAINS4_8MMA_AtomIJNS4_4SM904GMMA27MMA_64x16x16_F32BF16BF16_SSILNSP_5MajorE0ELSR_0ELNSP_7ScaleInE1ELSS_1EEEEEENS4_6LayoutISD_NS5_IJSC_NSA_ILi0EEESW_EEEEENS5_IJNS4_10UnderscoreESZ_SZ_EEEEENS4_13SM90_TMA_LOADENS4_14ComposedLayoutINS4_7SwizzleILi3ELi4ELi3EEENS4_18smem_ptr_flag_bitsILi16EEENSV_INS5_IJNSA_ILi8EEENSA_ILi64EEEEEENS5_IJS19_SC_EEEEEEEvNS4_8identityENS4_23SM90_TMA_LOAD_MULTICASTES1D_vS1E_EENS_8epilogue10collective6detail29Sm90TmaWarpSpecializedAdapterINS1I_15DefaultEpilogueISK_SL_SL_NS1H_6thread17LinearCombinationISK_Li1EffLNS1M_9ScaleType4KindE0ELNS_15FloatRoundStyleE2ESK_EENS1_15EpilogueDefaultEEEEEvvEEEEvNT_6ParamsE:
[----:B------:R-:W0:Y:S01]  /*0000*/  LDC R1, c[0x0][0x28] ;  /* 0x00000a00ff017b82 */ /* 0x000e220000000800 */
[----:B------:R-:W1:Y:S01]  /*0010*/  S2R R18, SR_TID.X ;  /* 0x0000000000127919 */ /* 0x000e620000002100 */
[----:B------:R-:W-:Y:S01]  /*0020*/  ELECT P0, URZ, PT ;  /* 0x00000000003f782f */ /* 0x000fe20003800000 */
[----:B------:R-:W-:Y:S01]  /*0030*/  BSSY B0, `(.L_x_0) ;  /* 0x000000f000007945 */ /* 0x000fe20003800000 */
[--C-:B-1----:R-:W-:Y:S02]  /*0040*/  SHF.R.U32.HI R0, RZ, 0x5, R18.reuse ;  /* 0x00000005ff007819 */ /* 0x102fe40000011612 */
[----:B------:R-:W-:-:S03]  /*0050*/  SHF.R.U32.HI R3, RZ, 0x7, R18 ;  /* 0x00000007ff037819 */ /* 0x000fc60000011612 */
[----:B------:R-:W1:Y:S04]  /*0060*/  SHFL.IDX PT, R2, R0, RZ, 0x1f ;  /* 0x00001fff00027589 */ /* 0x000e6800000e0000 */
[----:B------:R2:W3:Y:S01]  /*0070*/  SHFL.IDX PT, R5, R3, RZ, 0x1f ;  /* 0x00001fff03057589 */ /* 0x0004e200000e0000 */
[----:B-1----:R-:W-:-:S13]  /*0080*/  ISETP.NE.OR P0, PT, R2, RZ, !P0 ;  /* 0x000000ff0200720c */ /* 0x002fda0004705670 */
[----:B0-23--:R-:W-:Y:S05]  /*0090*/  @P0 BRA `(.L_x_1) ;  /* 0x0000000000200947 */ /* 0x00dfea0003800000 */
[----:B------:R-:W-:Y:S02]  /*00a0*/  ULDC.64 UR4, c[0x0][0x198] ;  /* 0x0000660000047ab9 */ /* 0x000fe40000000a00 */
[----:B------:R-:W-:Y:S02]  /*00b0*/  UIADD3 UR6, UP0, UR4, 0xf0, URZ ;  /* 0x000000f004067890 */ /* 0x000fe4000ff1e03f */
[----:B------:R-:W-:Y:S02]  /*00c0*/  UIADD3 UR4, UP1, UR4, 0x1f0, URZ ;  /* 0x000001f004047890 */ /* 0x000fe4000ff3e03f */
[----:B------:R-:W-:Y:S02]  /*00d0*/  UIADD3.X UR7, URZ, UR5, URZ, UP0, !UPT ;  /* 0x000000053f077290 */ /* 0x000fe400087fe43f */
[----:B------:R-:W-:-:S07]  /*00e0*/  UIADD3.X UR5, URZ, UR5, URZ, UP1, !UPT ;  /* 0x000000053f057290 */ /* 0x000fce0008ffe43f */
[----:B------:R0:W-:Y:S02]  /*00f0*/  UTMACCTL.PF [UR6] ;  /* 0x00000000060079b9 */ /* 0x0001e40008040000 */
[----:B------:R0:W-:Y:S02]  /*0100*/  UTMACCTL.PF [UR4] ;  /* 0x00000000040079b9 */ /* 0x0001e40008040000 */
[----:B0-----:R-:W-:Y:S01]  /*0110*/  NOP ;  /* 0x0000000000007918 */ /* 0x001fe20000000000 */
.L_x_1:
[----:B------:R-:W-:Y:S05]  /*0120*/  BSYNC B0 ;  /* 0x0000000000007941 */ /* 0x000fea0003800000 */
.L_x_0:
[----:B------:R-:W0:Y:S02]  /*0130*/  SHFL.IDX PT, R3, R0, RZ, 0x1f ;  /* 0x00001fff00037589 */ /* 0x000e2400000e0000 */
[----:B0-----:R-:W-:-:S13]  /*0140*/  ISETP.NE.AND P0, PT, R3, RZ, PT ;  /* 0x000000ff0300720c */ /* 0x001fda0003f05270 */
[----:B------:R-:W-:Y:S05]  /*0150*/  @P0 BRA `(.L_x_2) ;  /* 0x0000000000480947 */ /* 0x000fea0003800000 */
[----:B------:R-:W0:Y:S01]  /*0160*/  S2UR UR8, SR_CgaCtaId ;  /* 0x00000000000879c3 */ /* 0x000e220000008800 */
[----:B------:R-:W-:Y:S01]  /*0170*/  UMOV UR4, 0x400 ;  /* 0x0000040000047882 */ /* 0x000fe20000000000 */
[----:B------:R-:W-:Y:S01]  /*0180*/  UMOV UR5, 0x1 ;  /* 0x0000000100057882 */ /* 0x000fe20000000000 */
[----:B------:R-:W-:Y:S01]  /*0190*/  UMOV UR6, 0x4 ;  /* 0x0000000400067882 */ /* 0x000fe20000000000 */
[----:B------:R-:W-:Y:S01]  /*01a0*/  ELECT P0, URZ, PT ;  /* 0x00000000003f782f */ /* 0x000fe20003800000 */
[----:B------:R-:W-:-:S04]  /*01b0*/  UIADD3 UR6, -UR6, 0x100000, URZ ;  /* 0x0010000006067890 */ /* 0x000fc8000fffe13f */
[----:B------:R-:W-:Y:S02]  /*01c0*/  USHF.L.U32 UR7, UR6, 0xb, URZ ;  /* 0x0000000b06077899 */ /* 0x000fe4000800063f */
[----:B------:R-:W-:Y:S02]  /*01d0*/  USHF.L.U32 UR6, UR6, 0x1, URZ ;  /* 0x0000000106067899 */ /* 0x000fe4000800063f */
[----:B0-----:R-:W-:Y:S02]  /*01e0*/  ULEA UR8, UR8, UR4, 0x18 ;  /* 0x0000000408087291 */ /* 0x001fe4000f8ec03f */
[----:B------:R-:W-:-:S04]  /*01f0*/  UIADD3 UR4, -UR5, 0x100000, URZ ;  /* 0x0010000005047890 */ /* 0x000fc8000fffe13f */
[----:B------:R-:W-:Y:S02]  /*0200*/  USHF.L.U32 UR5, UR4, 0xb, URZ ;  /* 0x0000000b04057899 */ /* 0x000fe4000800063f */
[----:B------:R-:W-:Y:S01]  /*0210*/  USHF.L.U32 UR4, UR4, 0x1, URZ ;  /* 0x0000000104047899 */ /* 0x000fe2000800063f */
[----:B------:R-:W0:Y:S11]  /*0220*/  FENCE.VIEW.ASYNC.S ;  /* 0x00000000000073c6 */ /* 0x000e360000000000 */
[----:B0-----:R0:W1:Y:S01]  /*0230*/  SYNCS.EXCH.64 URZ, [UR8], UR4 ;  /* 0x00000004083f75b2 */ /* 0x0010620008000100 */
[----:B------:R0:W2:Y:S01]  /*0240*/  SYNCS.EXCH.64 URZ, [UR8+0x10], UR6 ;  /* 0x00001006083f75b2 */ /* 0x0000a20008000100 */
[----:B------:R0:W3:Y:S01]  /*0250*/  SYNCS.EXCH.64 URZ, [UR8+0x8], UR4 ;  /* 0x00000804083f75b2 */ /* 0x0000e20008000100 */
[----:B------:R0:W4:Y:S01]  /*0260*/  SYNCS.EXCH.64 URZ, [UR8+0x18], UR6 ;  /* 0x00001806083f75b2 */ /* 0x0001220008000100 */
[----:B------:R-:W-:Y:S01]  /*0270*/  NOP ;  /* 0x0000000000007918 */ /* 0x000fe20000000000 */
.L_x_2:
[----:B------:R-:W-:Y:S01]  /*0280*/  SHF.R.S32.HI R7, RZ, 0x1f, R18 ;  /* 0x0000001fff077819 */ /* 0x000fe20000011412 */
[----:B------:R-:W5:Y:S01]  /*0290*/  SHFL.IDX PT, R0, R0, RZ, 0x1f ;  /* 0x00001fff00007589 */ /* 0x000f6200000e0000 */
[----:B0-----:R-:W0:Y:S01]  /*02a0*/  S2UR UR8, SR_CTAID.X ;  /* 0x00000000000879c3 */ /* 0x001e220000002500 */
[----:B------:R-:W-:Y:S02]  /*02b0*/  ELECT P0, URZ, PT ;  /* 0x00000000003f782f */ /* 0x000fe40003800000 */
[----:B------:R-:W-:Y:S01]  /*02c0*/  LEA.HI R7, R7, R18, RZ, 0x7 ;  /* 0x0000001207077211 */ /* 0x000fe200078f38ff */
[----:B------:R-:W1:Y:S01]  /*02d0*/  S2R R4, SR_CTAID.Y ;  /* 0x0000000000047919 */ /* 0x000e620000002600 */
[----:B------:R-:W-:Y:S01]  /*02e0*/  SHF.R.S32.HI R8, RZ, 0x1f, R3 ;  /* 0x0000001fff087819 */ /* 0x000fe20000011403 */
[----:B------:R-:W-:Y:S01]  /*02f0*/  ULDC UR4, c[0x0][0x150] ;  /* 0x0000540000047ab9 */ /* 0x000fe20000000800 */
[----:B------:R-:W-:Y:S01]  /*0300*/  LOP3.LUT R7, R7, 0xffffff80, RZ, 0xc0, !PT ;  /* 0xffffff8007077812 */ /* 0x000fe200078ec0ff */
[----:B------:R-:W-:Y:S01]  /*0310*/  NOP ;  /* 0x0000000000007918 */ /* 0x000fe20000000000 */
[----:B------:R-:W-:Y:S01]  /*0320*/  LEA.HI R8, R8, R3, RZ, 0x2 ;  /* 0x0000000308087211 */ /* 0x000fe200078f10ff */
[----:B------:R-:W2:Y:S01]  /*0330*/  LDC R10, c[0x0][0x144] ;  /* 0x00005100ff0a7b82 */ /* 0x000ea20000000800 */
[----:B------:R-:W-:Y:S01]  /*0340*/  NOP ;  /* 0x0000000000007918 */ /* 0x000fe20000000000 */
[----:B------:R-:W-:Y:S01]  /*0350*/  IMAD.IADD R6, R18, 0x1, -R7 ;  /* 0x0000000112067824 */ /* 0x000fe200078e0a07 */
[----:B------:R-:W-:Y:S01]  /*0360*/  LOP3.LUT R8, R8, 0x3ffffffc, RZ, 0xc0, !PT ;  /* 0x3ffffffc08087812 */ /* 0x000fe200078ec0ff */
[----:B------:R-:W-:Y:S01]  /*0370*/  IMAD.MOV.U32 R23, RZ, RZ, 0x1 ;  /* 0x00000001ff177424 */ /* 0x000fe200078e00ff */
[----:B------:R-:W-:-:S02]  /*0380*/  ISETP.NE.AND P3, PT, R5, RZ, PT ;  /* 0x000000ff0500720c */ /* 0x000fc40003f65270 */
[----:B------:R-:W-:Y:S01]  /*0390*/  SHF.R.S32.HI R7, RZ, 0x1f, R6 ;  /* 0x0000001fff077819 */ /* 0x000fe20000011406 */
[----:B------:R-:W-:Y:S01]  /*03a0*/  IMAD.IADD R8, R3, 0x1, -R8 ;  /* 0x0000000103087824 */ /* 0x000fe200078e0a08 */
[----:B------:R-:W3:Y:S02]  /*03b0*/  LDC R13, c[0x0][0x140] ;  /* 0x00005000ff0d7b82 */ /* 0x000ee40000000800 */
[----:B------:R-:W-:Y:S02]  /*03c0*/  LEA.HI R7, R7, R6, RZ, 0x3 ;  /* 0x0000000607077211 */ /* 0x000fe400078f18ff */
[----:B-----5:R-:W-:Y:S02]  /*03d0*/  ISETP.NE.OR P0, PT, R0, RZ, !P0 ;  /* 0x000000ff0000720c */ /* 0x020fe40004705670 */
[--C-:B------:R-:W-:Y:S02]  /*03e0*/  SHF.R.S32.HI R0, RZ, 0x3, R7.reuse ;  /* 0x00000003ff007819 */ /* 0x100fe40000011407 */
[----:B------:R-:W-:-:S02]  /*03f0*/  SHF.R.S32.HI R7, RZ, 0x1f, R7 ;  /* 0x0000001fff077819 */ /* 0x000fc40000011407 */
[----:B0-----:R-:W-:Y:S02]  /*0400*/  I2FP.F32.U32 R9, UR8 ;  /* 0x0000000800097c45 */ /* 0x001fe40008201000 */
[----:B------:R-:W-:-:S03]  /*0410*/  LEA.HI R7, R7, R0, RZ, 0x2 ;  /* 0x0000000007077211 */ /* 0x000fc600078f10ff */
[----:B------:R-:W-:Y:S01]  /*0420*/  FMUL R9, R9, UR4 ;  /* 0x0000000409097c20 */ /* 0x000fe20008400000 */
[----:B------:R-:W-:Y:S01]  /*0430*/  LOP3.LUT R7, R7, 0xfffffffc, RZ, 0xc0, !PT ;  /* 0xfffffffc07077812 */ /* 0x000fe200078ec0ff */
[----:B------:R-:W-:Y:S01]  /*0440*/  VOTEU.ALL UP0, P0 ;  /* 0x00000000003f7886 */ /* 0x000fe20000000000 */
[----:B-1----:R-:W-:Y:S01]  /*0450*/  I2FP.F32.U32 R3, R4 ;  /* 0x0000000400037245 */ /* 0x002fe20000201000 */
[----:B------:R-:W-:Y:S01]  /*0460*/  ULDC UR4, c[0x0][0x154] ;  /* 0x0000550000047ab9 */ /* 0x000fe20000000800 */
[----:B------:R-:W-:Y:S01]  /*0470*/  VOTEU.ALL UP1, P0 ;  /* 0x00000000003f7886 */ /* 0x000fe20000020000 */
[----:B------:R-:W0:Y:S01]  /*0480*/  F2I.U32.TRUNC.NTZ R9, R9 ;  /* 0x0000000900097305 */ /* 0x000e22000020f000 */
[----:B------:R-:W-:Y:S01]  /*0490*/  IMAD.IADD R7, R0, 0x1, -R7 ;  /* 0x0000000100077824 */ /* 0x000fe200078e0a07 */
[----:B------:R-:W1:Y:S01]  /*04a0*/  @!UP0 S2UR UR7, SR_CgaCtaId ;  /* 0x00000000000789c3 */ /* 0x000e620000008800 */
[----:B------:R-:W-:Y:S01]  /*04b0*/  FMUL R12, R3, UR4 ;  /* 0x00000004030c7c20 */ /* 0x000fe20008400000 */
[----:B------:R-:W-:Y:S01]  /*04c0*/  UMOV UR4, 0x20 ;  /* 0x0000002000047882 */ /* 0x000fe20000000000 */
[----:B------:R-:W-:Y:S01]  /*04d0*/  IMAD R8, R8, 0x4, R7 ;  /* 0x0000000408087824 */ /* 0x000fe200078e0207 */
[----:B------:R-:W-:Y:S01]  /*04e0*/  @!UP0 UMOV UR6, 0x400 ;  /* 0x0000040000068882 */ /* 0x000fe20000000000 */
[----:B------:R-:W-:-:S04]  /*04f0*/  @!UP0 UIADD3 UR4, -UR4, 0x100000, URZ ;  /* 0x0010000004048890 */ /* 0x000fc8000fffe13f */
[----:B------:R-:W-:Y:S02]  /*0500*/  @!UP0 USHF.L.U32 UR5, UR4, 0xb, URZ ;  /* 0x0000000b04058899 */ /* 0x000fe4000800063f */
[----:B------:R-:W-:Y:S01]  /*0510*/  @!UP0 USHF.L.U32 UR4, UR4, 0x1, URZ ;  /* 0x0000000104048899 */ /* 0x000fe2000800063f */
[----:B---3--:R-:W-:Y:S01]  /*0520*/  ISETP.EQ.U32.AND P2, PT, R13, 0x1, PT ;  /* 0x000000010d00780c */ /* 0x008fe20003f42070 */
[----:B------:R-:W3:Y:S01]  /*0530*/  F2I.U32.TRUNC.NTZ R12, R12 ;  /* 0x0000000c000c7305 */ /* 0x000ee2000020f000 */
[----:B------:R-:W-:Y:S01]  /*0540*/  LEA.HI R0, R8, R8, RZ, 0x1 ;  /* 0x0000000808007211 */ /* 0x000fe200078f08ff */
[----:B------:R-:W5:Y:S03]  /*0550*/  LDC R7, c[0x0][0x148] ;  /* 0x00005200ff077b82 */ /* 0x000f660000000800 */
[----:B------:R-:W-:Y:S01]  /*0560*/  LOP3.LUT R11, R0, 0xfffffffe, RZ, 0xc0, !PT ;  /* 0xfffffffe000b7812 */ /* 0x000fe200078ec0ff */
[----:B0-----:R-:W-:Y:S01]  /*0570*/  IMAD.MOV R15, RZ, RZ, -R9 ;  /* 0x000000ffff0f7224 */ /* 0x001fe200078e0a09 */
[----:B------:R-:W-:-:S03]  /*0580*/  SHF.R.S32.HI R9, RZ, 0x1f, R2 ;  /* 0x0000001fff097819 */ /* 0x000fc60000011402 */
[----:B--2---:R-:W-:Y:S01]  /*0590*/  IMAD R3, R10, R15, UR8 ;  /* 0x000000080a037e24 */ /* 0x004fe2000f8e020f */
[----:B------:R-:W-:Y:S01]  /*05a0*/  LEA.HI R9, R9, R2, RZ, 0x2 ;  /* 0x0000000209097211 */ /* 0x000fe200078f10ff */
[C---:B------:R-:W-:Y:S02]  /*05b0*/  IMAD.IADD R0, R8.reuse, 0x1, -R11 ;  /* 0x0000000108007824 */ /* 0x040fe400078e0a0b */
[----:B------:R-:W-:Y:S01]  /*05c0*/  IMAD.SHL.U32 R11, R8, 0x4, RZ ;  /* 0x00000004080b7824 */ /* 0x000fe200078e00ff */
[----:B------:R-:W-:Y:S01]  /*05d0*/  LOP3.LUT R9, R9, 0xfffffffc, RZ, 0xc0, !PT ;  /* 0xfffffffc09097812 */ /* 0x000fe200078ec0ff */
[----:B---3--:R-:W-:Y:S01]  /*05e0*/  IMAD.MOV R21, RZ, RZ, -R12 ;  /* 0x000000ffff157224 */ /* 0x008fe200078e0a0c */
[----:B------:R-:W-:Y:S01]  /*05f0*/  ISETP.NE.AND P4, PT, R0, R3, PT ;  /* 0x000000030000720c */ /* 0x000fe20003f85270 */
[----:B-1----:R-:W-:Y:S01]  /*0600*/  @!UP0 ULEA UR6, UR7, UR6, 0x18 ;  /* 0x0000000607068291 */ /* 0x002fe2000f8ec03f */
[----:B------:R-:W-:Y:S01]  /*0610*/  LOP3.LUT R22, R8, 0xc, R11, 0x78, !PT ;  /* 0x0000000c08167812 */ /* 0x000fe200078e780b */
[----:B------:R-:W-:Y:S01]  /*0620*/  IMAD.IADD R0, R2, 0x1, -R9 ;  /* 0x0000000102007824 */ /* 0x000fe200078e0a09 */
[----:B------:R-:W-:Y:S01]  /*0630*/  VOTEU.ALL UP0, P0 ;  /* 0x00000000003f7886 */ /* 0x000fe20000000000 */
[----:B------:R-:W-:Y:S01]  /*0640*/  LOP3.LUT P0, RZ, R6, 0x7, RZ, 0xc0, !PT ;  /* 0x0000000706ff7812 */ /* 0x000fe2000780c0ff */
[----:B------:R-:W-:-:S02]  /*0650*/  VIADD R6, R5, 0xffffffff ;  /* 0xffffffff05067836 */ /* 0x000fc40000000000 */
[----:B------:R-:W-:Y:S01]  /*0660*/  ISETP.NE.AND P1, PT, R0, 0x3, PT ;  /* 0x000000030000780c */ /* 0x000fe20003f25270 */
[----:B-----5:R-:W-:Y:S01]  /*0670*/  IMAD R9, R7, R21, R4 ;  /* 0x0000001507097224 */ /* 0x020fe200078e0204 */
[----:B------:R-:W-:Y:S02]  /*0680*/  ISETP.LT.U32.AND P0, PT, R22, 0x2, !P0 ;  /* 0x000000021600780c */ /* 0x000fe40004701070 */
[----:B------:R-:W-:Y:S01]  /*0690*/  ISETP.EQ.OR P1, PT, R0, RZ, !P1 ;  /* 0x000000ff0000720c */ /* 0x000fe20004f22670 */
[----:B------:R-:W0:Y:S02]  /*06a0*/  FENCE.VIEW.ASYNC.S ;  /* 0x00000000000073c6 */ /* 0x000e240000000000 */
[----:B0-----:R0:W1:Y:S01]  /*06b0*/  @!UP0 SYNCS.EXCH.64 URZ, [UR6+0x30], UR4 ;  /* 0x00003004063f85b2 */ /* 0x0010620008000100 */
[----:B------:R-:W-:Y:S02]  /*06c0*/  @P4 LEA.HI R2, R22, R22, RZ, 0x1 ;  /* 0x0000001616024211 */ /* 0x000fe400078f08ff */
[----:B------:R-:W-:-:S02]  /*06d0*/  ISETP.EQ.AND P1, PT, R5, RZ, P1 ;  /* 0x000000ff0500720c */ /* 0x000fc40000f22270 */
[----:B------:R-:W-:Y:S02]  /*06e0*/  @P4 SHF.R.S32.HI R2, RZ, 0x1, R2 ;  /* 0x00000001ff024819 */ /* 0x000fe40000011402 */
[----:B------:R-:W-:Y:S02]  /*06f0*/  ISETP.GE.U32.AND P6, PT, R6, 0x2, PT ;  /* 0x000000020600780c */ /* 0x000fe40003fc6070 */
[----:B------:R-:W-:Y:S02]  /*0700*/  @P4 ISETP.NE.AND P5, PT, R2, R9, PT ;  /* 0x000000090200420c */ /* 0x000fe40003fa5270 */
[----:B------:R-:W-:Y:S02]  /*0710*/  SEL R2, RZ, 0x1, !P0 ;  /* 0x00000001ff027807 */ /* 0x000fe40004000000 */
[----:B------:R-:W-:Y:S02]  /*0720*/  @P4 SEL R23, RZ, 0x1, P5 ;  /* 0x00000001ff174807 */ /* 0x000fe40002800000 */
[----:B------:R-:W-:Y:S01]  /*0730*/  SEL R19, RZ, 0x1, !P1 ;  /* 0x00000001ff137807 */ /* 0x000fe20004800000 */
[----:B------:R0:W2:Y:S01]  /*0740*/  @!UP1 SYNCS.EXCH.64 URZ, [UR6+0x38], UR4 ;  /* 0x00003804063f95b2 */ /* 0x0000a20008000100 */
[----:B------:R-:W-:Y:S01]  /*0750*/  LOP3.LUT R23, R23, R2, RZ, 0xc0, !PT ;  /* 0x0000000217177212 */ /* 0x000fe200078ec0ff */
[----:B------:R-:W-:Y:S01]  /*0760*/  NOP ;  /* 0x0000000000007918 */ /* 0x000fe20000000000 */
[----:B------:R-:W-:Y:S01]  /*0770*/  SEL R19, R19, 0x2, P6 ;  /* 0x0000000213137807 */ /* 0x000fe20003000000 */
[----:B------:R-:W-:Y:S06]  /*0780*/  @!P2 BRA `(.L_x_3) ;  /* 0x000000000008a947 */ /* 0x000fec0003800000 */
[----:B-12-4-:R-:W-:Y:S01]  /*0790*/  UCGABAR_ARV ;  /* 0x00000000000079c7 */ /* 0x016fe20008000000 */
[----:B------:R-:W-:Y:S05]  /*07a0*/  BRA `(.L_x_4) ;  /* 0x0000000000047947 */ /* 0x000fea0003800000 */
.L_x_3:
[----:B-12-4-:R-:W-:Y:S01]  /*07b0*/  NOP ;  /* 0x0000000000007918 */ /* 0x016fe20000000000 */
.L_x_4:
[----:B------:R-:W1:Y:S01]  /*07c0*/  LDC R2, c[0x0][0x65c] ;  /* 0x00019700ff027b82 */ /* 0x000e620000000800 */
[----:B------:R-:W-:Y:S02]  /*07d0*/  IMAD.U32 R8, RZ, RZ, UR8 ;  /* 0x00000008ff087e24 */ /* 0x000fe4000f8e00ff */
[----:B------:R-:W-:Y:S01]  /*07e0*/  IMAD.MOV.U32 R9, RZ, RZ, RZ ;  /* 0x000000ffff097224 */ /* 0x000fe200078e00ff */
[----:B-1----:R-:W-:-:S04]  /*07f0*/  ISETP.NE.AND P1, PT, R2, 0x1, PT ;  /* 0x000000010200780c */ /* 0x002fc80003f25270 */
[----:B------:R-:W-:-:S09]  /*0800*/  P2R R5, PR, RZ, 0x2 ;  /* 0x00000002ff057803 */ /* 0x000fd20000000000 */
[----:B------:R-:W1:Y:S01]  /*0810*/  @P1 LDC R17, c[0x0][0x10] ;  /* 0x00000400ff111b82 */ /* 0x000e620000000800 */
[----:B------:R-:W-:Y:S02]  /*0820*/  @P1 IMAD.MOV.U32 R5, RZ, RZ, RZ ;  /* 0x000000ffff051224 */ /* 0x000fe400078e00ff */
[----:B------:R-:W-:-:S05]  /*0830*/  @P1 IMAD.MOV.U32 R13, RZ, RZ, RZ ;  /* 0x000000ffff0d1224 */ /* 0x000fca00078e00ff */
[----:B------:R-:W2:Y:S01]  /*0840*/  @!P1 LDC R11, c[0x0][0xc] ;  /* 0x00000300ff0b9b82 */ /* 0x000ea20000000800 */
[----:B-1----:R-:W-:-:S04]  /*0850*/  @P1 IMAD.WIDE.U32 R16, R17, UR8, R4 ;  /* 0x0000000811101c25 */ /* 0x002fc8000f8e0004 */
[----:B------:R-:W-:Y:S02]  /*0860*/  @P1 IMAD.IADD R17, R17, 0x1, R13 ;  /* 0x0000000111111824 */ /* 0x000fe400078e020d */
[----:B--2---:R-:W-:-:S04]  /*0870*/  @!P1 IMAD.WIDE.U32 R8, R4, R11, R8 ;  /* 0x0000000b04089225 */ /* 0x004fc800078e0008 */
[----:B------:R-:W-:Y:S02]  /*0880*/  @!P1 IMAD.MOV.U32 R16, RZ, RZ, R8 ;  /* 0x000000ffff109224 */ /* 0x000fe400078e0008 */
[----:B------:R-:W-:Y:S01]  /*0890*/  @!P1 IMAD.MOV.U32 R17, RZ, RZ, R9 ;  /* 0x000000ffff119224 */ /* 0x000fe200078e0009 */
[----:B------:R-:W-:Y:S06]  /*08a0*/  @!P2 BRA `(.L_x_5) ;  /* 0x00000000000ca947 */ /* 0x000fec0003800000 */
[----:B------:R-:W-:Y:S01]  /*08b0*/  UCGABAR_WAIT ;  /* 0x0000000000007dc7 */ /* 0x000fe20008000000 */
[----:B------:R-:W-:Y:S01]  /*08c0*/  CCTL.IVALL ;  /* 0x00000000ff00798f */ /* 0x000fe20002000000 */
[----:B------:R-:W-:Y:S05]  /*08d0*/  BRA `(.L_x_6) ;  /* 0x0000000000047947 */ /* 0x000fea0003800000 */
.L_x_5:
[----:B------:R-:W-:Y:S06]  /*08e0*/  BAR.SYNC.DEFER_BLOCKING 0x0 ;  /* 0x0000000000007b1d */ /* 0x000fec0000010000 */
.L_x_6:
[----:B------:R-:W-:Y:S05]  /*08f0*/  @!P3 BRA `(.L_x_7) ;  /* 0x000000dc004cb947 */ /* 0x000fea0003800000 */
[----:B------:R-:W-:-:S13]  /*0900*/  ISETP.GT.U32.AND P0, PT, R6, 0x1, PT ;  /* 0x000000010600780c */ /* 0x000fda0003f04070 */
[----:B0-----:R-:W-:Y:S05]  /*0910*/  @P0 EXIT ;  /* 0x000000000000094d */ /* 0x001fea0003800000 */
[----:B------:R-:W-:Y:S01]  /*0920*/  ULDC.64 UR4, c[0x0][0x650] ;  /* 0x0001940000047ab9 */ /* 0x000fe20000000a00 */
[----:B------:R-:W-:Y:S01]  /*0930*/  PRMT R0, RZ, 0x7610, R0 ;  /* 0x00007610ff007816 */ /* 0x000fe20000000000 */
[----:B------:R-:W-:Y:S01]  /*0940*/  IMAD.MOV.U32 R136, RZ, RZ, -0x1 ;  /* 0xffffffffff887424 */ /* 0x000fe200078e00ff */
[----:B------:R-:W-:Y:S01]  /*0950*/  ISETP.GE.U32.AND P0, PT, R16, UR4, PT ;  /* 0x0000000410007c0c */ /* 0x000fe2000bf06070 */
[----:B------:R-:W-:Y:S02]  /*0960*/  IMAD.MOV.U32 R140, RZ, RZ, -0x1 ;  /* 0xffffffffff8c7424 */ /* 0x000fe400078e00ff */
[----:B------:R-:W-:Y:S01]  /*0970*/  IMAD.MOV.U32 R137, RZ, RZ, -0x1 ;  /* 0xffffffffff897424 */ /* 0x000fe200078e00ff */
[----:B------:R-:W-:-:S13]  /*0980*/  ISETP.GE.U32.AND.EX P0, PT, R17, UR5, PT, P0 ;  /* 0x0000000511007c0c */ /* 0x000fda000bf06100 */
[----:B------:R-:W-:Y:S05]  /*0990*/  @P0 BRA `(.L_x_8) ;  /* 0x0000000400280947 */ /* 0x000fea0003800000 */
[----:B------:R-:W0:Y:S01]  /*09a0*/  LDC.64 R24, c[0x0][0x628] ;  /* 0x00018a00ff187b82 */ /* 0x000e220000000a00 */
[----:B------:R-:W-:Y:S02]  /*09b0*/  IMAD.MOV.U32 R8, RZ, RZ, R16 ;  /* 0x000000ffff087224 */ /* 0x000fe400078e0010 */
[----:B------:R-:W-:-:S05]  /*09c0*/  IMAD.MOV.U32 R9, RZ, RZ, R17 ;  /* 0x000000ffff097224 */ /* 0x000fca00078e0011 */
[----:B------:R-:W1:Y:S08]  /*09d0*/  LDC R0, c[0x0][0x630] ;  /* 0x00018c00ff007b82 */ /* 0x000e700000000800 */
[----:B------:R-:W2:Y:S01]  /*09e0*/  LDC.64 R26, c[0x0][0x620] ;  /* 0x00018800ff1a7b82 */ /* 0x000ea20000000a00 */
[----:B0-----:R-:W-:-:S04]  /*09f0*/  ISETP.NE.U32.AND P0, PT, R24, RZ, PT ;  /* 0x000000ff1800720c */ /* 0x001fc80003f05070 */
[----:B------:R-:W-:-:S13]  /*0a00*/  ISETP.NE.AND.EX P0, PT, R25, RZ, PT, P0 ;  /* 0x000000ff1900720c */ /* 0x000fda0003f05300 */
[----:B-12---:R-:W-:Y:S05]  /*0a10*/  @!P0 BRA `(.L_x_9) ;  /* 0x0000000000288947 */ /* 0x006fea0003800000 */
[----:B------:R-:W0:Y:S02]  /*0a20*/  LDC R13, c[0x0][0x634] ;  /* 0x00018d00ff0d7b82 */ /* 0x000e240000000800 */
[----:B0-----:R-:W-:-:S05]  /*0a30*/  IADD3 R13, P0, R16, R13, RZ ;  /* 0x0000000d100d7210 */ /* 0x001fca0007f1e0ff */
[----:B------:R-:W-:-:S04]  /*0a40*/  IMAD.X R15, RZ, RZ, R17, P0 ;  /* 0x000000ffff0f7224 */ /* 0x000fc800000e0611 */
[----:B------:R-:W-:-:S04]  /*0a50*/  IMAD.WIDE.U32 R8, R15, R24, RZ ;  /* 0x000000180f087225 */ /* 0x000fc800078e00ff */
[----:B------:R-:W-:-:S04]  /*0a60*/  IMAD.WIDE.U32 R10, P0, R13, R25, R8 ;  /* 0x000000190d0a7225 */ /* 0x000fc80007800008 */
[----:B------:R-:W-:-:S04]  /*0a70*/  IMAD.WIDE.U32 R8, R13, R24, RZ ;  /* 0x000000180d087225 */ /* 0x000fc800078e00ff */
[----:B------:R-:W-:Y:S01]  /*0a80*/  IMAD.X R13, RZ, RZ, RZ, P0 ;  /* 0x000000ffff0d7224 */ /* 0x000fe200000e06ff */
[----:B------:R-:W-:Y:S01]  /*0a90*/  IADD3 RZ, P0, R9, R10, RZ ;  /* 0x0000000a09ff7210 */ /* 0x000fe20007f1e0ff */
[----:B------:R-:W-:-:S04]  /*0aa0*/  IMAD.MOV.U32 R12, RZ, RZ, R11 ;  /* 0x000000ffff0c7224 */ /* 0x000fc800078e000b */
[----:B------:R-:W-:-:S08]  /*0ab0*/  IMAD.WIDE.U32.X R8, R15, R25, R12, P0 ;  /* 0x000000190f087225 */ /* 0x000fd000000e040c */
.L_x_9:
[----:B------:R-:W0:Y:S01]  /*0ac0*/  LDC.64 R24, c[0x0][0x640] ;  /* 0x00019000ff187b82 */ /* 0x000e220000000a00 */
[-CC-:B------:R-:W-:Y:S01]  /*0ad0*/  SHF.R.U64 R137, R8, R0.reuse, R9.reuse ;  /* 0x0000000008897219 */ /* 0x180fe20000001209 */
[----:B------:R-:W-:Y:S01]  /*0ae0*/  IMAD R30, R7, R21, R4 ;  /* 0x00000015071e7224 */ /* 0x000fe200078e0204 */
[----:B------:R-:W-:Y:S01]  /*0af0*/  SHF.R.U32.HI R0, RZ, R0, R9 ;  /* 0x00000000ff007219 */ /* 0x000fe20000011609 */
[----:B------:R-:W-:Y:S01]  /*0b00*/  IMAD.MOV.U32 R21, RZ, RZ, 0x1 ;  /* 0x00000001ff157424 */ /* 0x000fe200078e00ff */
[----:B------:R-:W-:-:S03]  /*0b10*/  IADD3 R5, P0, RZ, -R137, RZ ;  /* 0x80000089ff057210 */ /* 0x000fc60007f1e0ff */
[----:B------:R-:W1:Y:S02]  /*0b20*/  LDC R6, c[0x0][0x618] ;  /* 0x00018600ff067b82 */ /* 0x000e640000000800 */
[----:B------:R-:W-:-:S04]  /*0b30*/  IMAD.X R9, RZ, RZ, ~R0, P0 ;  /* 0x000000ffff097224 */ /* 0x000fc800000e0e00 */
[-C--:B------:R-:W-:Y:S02]  /*0b40*/  IMAD R0, R9, R26.reuse, RZ ;  /* 0x0000001a09007224 */ /* 0x080fe400078e02ff */
[----:B------:R-:W2:Y:S01]  /*0b50*/  LDC R11, c[0x0][0x608] ;  /* 0x00018200ff0b7b82 */ /* 0x000ea20000000800 */
[----:B------:R-:W-:-:S04]  /*0b60*/  IMAD.WIDE.U32 R8, R5, R26, R16 ;  /* 0x0000001a05087225 */ /* 0x000fc800078e0010 */
[----:B------:R-:W-:-:S03]  /*0b70*/  IMAD R5, R5, R27, R0 ;  /* 0x0000001b05057224 */ /* 0x000fc600078e0200 */
[----:B------:R-:W3:Y:S01]  /*0b80*/  LDC R12, c[0x0][0x658] ;  /* 0x00019600ff0c7b82 */ /* 0x000ee20000000800 */
[----:B0-----:R-:W-:Y:S01]  /*0b90*/  ISETP.NE.U32.AND P0, PT, R24, RZ, PT ;  /* 0x000000ff1800720c */ /* 0x001fe20003f05070 */
[----:B------:R-:W-:Y:S02]  /*0ba0*/  IMAD.IADD R5, R9, 0x1, R5 ;  /* 0x0000000109057824 */ /* 0x000fe400078e0205 */
[----:B------:R-:W-:Y:S01]  /*0bb0*/  IMAD.MOV.U32 R9, RZ, RZ, -0x1 ;  /* 0xffffffffff097424 */ /* 0x000fe200078e00ff */
[----:B------:R-:W-:-:S03]  /*0bc0*/  ISETP.NE.AND.EX P0, PT, R25, RZ, PT, P0 ;  /* 0x000000ff1900720c */ /* 0x000fc60003f05300 */
[----:B------:R-:W0:Y:S01]  /*0bd0*/  LDC R15, c[0x0][0x600] ;  /* 0x00018000ff0f7b82 */ /* 0x000e220000000800 */
[-CC-:B-1----:R-:W-:Y:S02]  /*0be0*/  SHF.R.U64 R13, R8, R6.reuse, R5.reuse ;  /* 0x00000006080d7219 */ /* 0x182fe40000001205 */
[----:B------:R-:W-:-:S05]  /*0bf0*/  SHF.R.U32.HI R0, RZ, R6, R5 ;  /* 0x00000006ff007219 */ /* 0x000fca0000011605 */
[----:B------:R-:W1:Y:S01]  /*0c00*/  LDC R14, c[0x0][0x648] ;  /* 0x00019200ff0e7b82 */ /* 0x000e620000000800 */
[-CC-:B--2---:R-:W-:Y:S02]  /*0c10*/  SHF.R.U64 R27, R13, R11.reuse, R0.reuse ;  /* 0x0000000b0d1b7219 */ /* 0x184fe40000001200 */
[----:B------:R-:W-:-:S05]  /*0c20*/  SHF.R.U32.HI R5, RZ, R11, R0 ;  /* 0x0000000bff057219 */ /* 0x000fca0000011600 */
[----:B------:R-:W2:Y:S01]  /*0c30*/  LDC R20, c[0x0][0x638] ;  /* 0x00018e00ff147b82 */ /* 0x000ea20000000800 */
[-CC-:B---3--:R-:W-:Y:S02]  /*0c40*/  SHF.R.U64 R28, R27, R12.reuse, R5.reuse ;  /* 0x0000000c1b1c7219 */ /* 0x188fe40000001205 */
[-C--:B------:R-:W-:Y:S02]  /*0c50*/  SHF.L.U32 R0, R9, R12.reuse, RZ ;  /* 0x0000000c09007219 */ /* 0x080fe400000006ff */
[----:B------:R-:W-:Y:S01]  /*0c60*/  SHF.R.U32.HI R5, RZ, R12, R5 ;  /* 0x0000000cff057219 */ /* 0x000fe20000011605 */
[----:B------:R-:W-:Y:S01]  /*0c70*/  IMAD.MOV.U32 R4, RZ, RZ, R28 ;  /* 0x000000ffff047224 */ /* 0x000fe200078e001c */
[----:B------:R-:W-:Y:S01]  /*0c80*/  LOP3.LUT R10, RZ, R0, RZ, 0x33, !PT ;  /* 0x00000000ff0a7212 */ /* 0x000fe200078e33ff */
[----:B------:R-:W3:Y:S01]  /*0c90*/  LDC R26, c[0x0][0x610] ;  /* 0x00018400ff1a7b82 */ /* 0x000ee20000000800 */
[----:B------:R-:W-:Y:S05]  /*0ca0*/  @!P0 BRA `(.L_x_10) ;  /* 0x0000000000288947 */ /* 0x000fea0003800000 */
[----:B------:R-:W4:Y:S02]  /*0cb0*/  LDC R9, c[0x0][0x64c] ;  /* 0x00019300ff097b82 */ /* 0x000f240000000800 */
[----:B----4-:R-:W-:-:S05]  /*0cc0*/  IADD3 R9, P0, R28, R9, RZ ;  /* 0x000000091c097210 */ /* 0x010fca0007f1e0ff */
        /* <DEDUP_REMOVED lines=8> */
.L_x_10:
[----:B-1----:R-:W-:Y:S01]  /*0d50*/  SHF.R.U64 R4, R4, R14, R5 ;  /* 0x0000000e04047219 */ /* 0x002fe20000001205 */
[----:B0-----:R-:W-:Y:S01]  /*0d60*/  VIADD R6, R15, 0xffffffff ;  /* 0xffffffff0f067836 */ /* 0x001fe20000000000 */
[----:B------:R-:W-:Y:S02]  /*0d70*/  SHF.L.U32 R0, R21, R12, RZ ;  /* 0x0000000c15007219 */ /* 0x000fe400000006ff */
[----:B------:R-:W-:Y:S01]  /*0d80*/  LOP3.LUT R5, R27, R10, RZ, 0xc0, !PT ;  /* 0x0000000a1b057212 */ /* 0x000fe200078ec0ff */
[----:B------:R-:W-:Y:S01]  /*0d90*/  IMAD.MOV R7, RZ, RZ, -R4 ;  /* 0x000000ffff077224 */ /* 0x000fe200078e0a04 */
[----:B------:R-:W-:Y:S02]  /*0da0*/  SEL R3, R3, R30, !P1 ;  /* 0x0000001e03037207 */ /* 0x000fe40004800000 */
[----:B------:R-:W-:Y:S01]  /*0db0*/  LOP3.LUT R6, R13, R6, RZ, 0xc0, !PT ;  /* 0x000000060d067212 */ /* 0x000fe200078ec0ff */
[----:B------:R-:W-:Y:S02]  /*0dc0*/  IMAD R4, R0, R4, R5 ;  /* 0x0000000400047224 */ /* 0x000fe400078e0205 */
[----:B--2---:R-:W-:-:S02]  /*0dd0*/  IMAD R0, R7, R20, R28 ;  /* 0x0000001407007224 */ /* 0x004fc400078e021c */
[----:B---3--:R-:W-:Y:S02]  /*0de0*/  IMAD R3, R4, R26, R3 ;  /* 0x0000001a04037224 */ /* 0x008fe400078e0203 */
[----:B------:R-:W-:Y:S02]  /*0df0*/  IMAD R136, R0, R15, R6 ;  /* 0x0000000f00887224 */ /* 0x000fe400078e0206 */
[----:B------:R-:W-:-:S03]  /*0e00*/  IMAD.MOV.U32 R4, RZ, RZ, 0x1 ;  /* 0x00000001ff047424 */ /* 0x000fc600078e00ff */
[----:B------:R-:W-:Y:S02]  /*0e10*/  SEL R140, R136, R3, !P1 ;  /* 0x00000003888c7207 */ /* 0x000fe40004800000 */
[----:B------:R-:W-:Y:S02]  /*0e20*/  PRMT R0, R4, 0x7610, R0 ;  /* 0x0000761004007816 */ /* 0x000fe40000000000 */
[----:B------:R-:W-:-:S07]  /*0e30*/  SEL R136, R3, R136, !P1 ;  /* 0x0000008803887207 */ /* 0x000fce0004800000 */
.L_x_8:
[----:B------:R-:W-:-:S08]  /*0e40*/  NOP ;  /* 0x0000000000007918 */ /* 0x000fd00000000000 */
[----:B------:R-:W0:Y:S02]  /*0e50*/  USETMAXREG.TRY_ALLOC.CTAPOOL UP0, 0xe8 ;  /* 0x000000e8000079c8 */ /* 0x000e240008000600 */
[----:B0-----:R-:W-:-:S13]  /*0e60*/  PLOP3.LUT P0, PT, PT, PT, UP0, 0x80, 0x0 ;  /* 0x000000000000781c */ /* 0x001fda0003f0f008 */
[----:B------:R-:W-:Y:S05]  /*0e70*/  @!P0 BRA `(.L_x_8) ;  /* 0xfffffffc00f08947 */ /* 0x000fea000383ffff */
[----:B------:R-:W-:Y:S01]  /*0e80*/  ULDC.64 UR4, c[0x0][0x598] ;  /* 0x0001660000047ab9 */ /* 0x000fe20000000a00 */
[----:B------:R-:W-:Y:S01]  /*0e90*/  ULDC.64 UR40, c[0x0][0x208] ;  /* 0x0000820000287ab9 */ /* 0x000fe20000000a00 */
[----:B------:R-:W-:-:S04]  /*0ea0*/  ISETP.NE.U32.AND P0, PT, RZ, UR4, PT ;  /* 0x00000004ff007c0c */ /* 0x000fc8000bf05070 */
[----:B------:R-:W-:-:S13]  /*0eb0*/  ISETP.NE.AND.EX P0, PT, RZ, UR5, PT, P0 ;  /* 0x00000005ff007c0c */ /* 0x000fda000bf05300 */
[----:B------:R-:W-:Y:S05]  /*0ec0*/  @!P0 BRA `(.L_x_11) ;  /* 0x00000000001c8947 */ /* 0x000fea0003800000 */
[----:B------:R-:W0:Y:S02]  /*0ed0*/  LDC.64 R4, c[0x0][0x598] ;  /* 0x00016600ff047b82 */ /* 0x000e240000000a00 */
[----:B0-----:R-:W2:Y:S02]  /*0ee0*/  LDG.E.64 R4, desc[UR40][R4.64] ;  /* 0x0000002804047981 */ /* 0x001ea4000c1e1b00 */
[----:B--2---:R-:W-:-:S04]  /*0ef0*/  ISETP.NE.U32.AND P0, PT, R4, RZ, PT ;  /* 0x000000ff0400720c */ /* 0x004fc80003f05070 */
[----:B------:R-:W-:-:S13]  /*0f00*/  ISETP.NE.AND.EX P0, PT, R5, RZ, PT, P0 ;  /* 0x000000ff0500720c */ /* 0x000fda0003f05300 */
[----:B------:R-:W-:Y:S05]  /*0f10*/  @!P0 BRA `(.L_x_11) ;  /* 0x0000000000088947 */ /* 0x000fea0003800000 */
[----:B------:R0:W5:Y:S01]  /*0f20*/  LD.E R138, desc[UR40][R4.64] ;  /* 0x00000028048a7980 */ /* 0x000162000c101900 */
[----:B------:R-:W-:Y:S05]  /*0f30*/  BRA `(.L_x_12) ;  /* 0x0000000000247947 */ /* 0x000fea0003800000 */
.L_x_11:
[----:B------:R-:W-:Y:S02]  /*0f40*/  ULDC.64 UR4, c[0x0][0x588] ;  /* 0x0001620000047ab9 */ /* 0x000fe40000000a00 */
[----:B------:R-:W-:-:S04]  /*0f50*/  ISETP.NE.U32.AND P0, PT, RZ, UR4, PT ;  /* 0x00000004ff007c0c */ /* 0x000fc8000bf05070 */
[----:B------:R-:W-:-:S13]  /*0f60*/  ISETP.NE.AND.EX P0, PT, RZ, UR5, PT, P0 ;  /* 0x00000005ff007c0c */ /* 0x000fda000bf05300 */
[----:B------:R-:W-:Y:S05]  /*0f70*/  @!P0 BRA `(.L_x_13) ;  /* 0x00000000000c8947 */ /* 0x000fea0003800000 */
[----:B------:R-:W0:Y:S02]  /*0f80*/  LDC.64 R138, c[0x0][0x588] ;  /* 0x00016200ff8a7b82 */ /* 0x000e240000000a00 */
[----:B0-----:R1:W5:Y:S01]  /*0f90*/  LDG.E R138, desc[UR40][R138.64] ;  /* 0x000000288a8a7981 */ /* 0x001362000c1e1900 */
[----:B------:R-:W-:Y:S05]  /*0fa0*/  BRA `(.L_x_12) ;  /* 0x0000000000087947 */ /* 0x000fea0003800000 */
.L_x_13:
[----:B------:R-:W-:Y:S02]  /*0fb0*/  ULDC UR4, c[0x0][0x580] ;  /* 0x0001600000047ab9 */ /* 0x000fe40000000800 */
[----:B------:R-:W-:-:S07]  /*0fc0*/  IMAD.U32 R138, RZ, RZ, UR4 ;  /* 0x00000004ff8a7e24 */ /* 0x000fce000f8e00ff */
.L_x_12:
[----:B------:R-:W-:Y:S02]  /*0fd0*/  ULDC.64 UR4, c[0x0][0x5a0] ;  /* 0x0001680000047ab9 */ /* 0x000fe40000000a00 */
[----:B------:R-:W-:-:S04]  /*0fe0*/  ISETP.NE.U32.AND P0, PT, RZ, UR4, PT ;  /* 0x00000004ff007c0c */ /* 0x000fc8000bf05070 */
[----:B------:R-:W-:-:S13]  /*0ff0*/  ISETP.NE.AND.EX P0, PT, RZ, UR5, PT, P0 ;  /* 0x00000005ff007c0c */ /* 0x000fda000bf05300 */
[----:B------:R-:W-:Y:S05]  /*1000*/  @!P0 BRA `(.L_x_14) ;  /* 0x00000000001c8947 */ /* 0x000fea0003800000 */
[----:B0-----:R-:W0:Y:S02]  /*1010*/  LDC.64 R4, c[0x0][0x5a0] ;  /* 0x00016800ff047b82 */ /* 0x001e240000000a00 */
[----:B0-----:R-:W2:Y:S02]  /*1020*/  LDG.E.64 R4, desc[UR40][R4.64] ;  /* 0x0000002804047981 */ /* 0x001ea4000c1e1b00 */
[----:B--2---:R-:W-:-:S04]  /*1030*/  ISETP.NE.U32.AND P0, PT, R4, RZ, PT ;  /* 0x000000ff0400720c */ /* 0x004fc80003f05070 */
[----:B------:R-:W-:-:S13]  /*1040*/  ISETP.NE.AND.EX P0, PT, R5, RZ, PT, P0 ;  /* 0x000000ff0500720c */ /* 0x000fda0003f05300 */
[----:B------:R-:W-:Y:S05]  /*1050*/  @!P0 BRA `(.L_x_14) ;  /* 0x0000000000088947 */ /* 0x000fea0003800000 */
[----:B-1----:R0:W5:Y:S01]  /*1060*/  LD.E R139, desc[UR40][R4.64] ;  /* 0x00000028048b7980 */ /* 0x002162000c101900 */
[----:B------:R-:W-:Y:S05]  /*1070*/  BRA `(.L_x_15) ;  /* 0x0000000000247947 */ /* 0x000fea0003800000 */
.L_x_14:
[----:B------:R-:W-:Y:S02]  /*1080*/  ULDC.64 UR4, c[0x0][0x590] ;  /* 0x0001640000047ab9 */ /* 0x000fe40000000a00 */
[----:B------:R-:W-:-:S04]  /*1090*/  ISETP.NE.U32.AND P0, PT, RZ, UR4, PT ;  /* 0x00000004ff007c0c */ /* 0x000fc8000bf05070 */
[----:B------:R-:W-:-:S13]  /*10a0*/  ISETP.NE.AND.EX P0, PT, RZ, UR5, PT, P0 ;  /* 0x00000005ff007c0c */ /* 0x000fda000bf05300 */
[----:B------:R-:W-:Y:S05]  /*10b0*/  @!P0 BRA `(.L_x_16) ;  /* 0x00000000000c8947 */ /* 0x000fea0003800000 */
[----:B0-----:R-:W1:Y:S02]  /*10c0*/  LDC.64 R4, c[0x0][0x590] ;  /* 0x00016400ff047b82 */ /* 0x001e640000000a00 */
[----:B-1----:R1:W5:Y:S01]  /*10d0*/  LDG.E R139, desc[UR40][R4.64] ;  /* 0x00000028048b7981 */ /* 0x002362000c1e1900 */
[----:B------:R-:W-:Y:S05]  /*10e0*/  BRA `(.L_x_15) ;  /* 0x0000000000087947 */ /* 0x000fea0003800000 */
.L_x_16:
[----:B------:R-:W-:Y:S02]  /*10f0*/  ULDC UR4, c[0x0][0x584] ;  /* 0x0001610000047ab9 */ /* 0x000fe40000000800 */
[----:B-1----:R-:W-:-:S07]  /*1100*/  IMAD.U32 R139, RZ, RZ, UR4 ;  /* 0x00000004ff8b7e24 */ /* 0x002fce000f8e00ff */
.L_x_15:
[----:B------:R-:W-:-:S13]  /*1110*/  LOP3.LUT P0, RZ, R0, 0xff, RZ, 0xc0, !PT ;  /* 0x000000ff00ff7812 */ /* 0x000fda000780c0ff */
[----:B------:R-:W-:Y:S05]  /*1120*/  @!P0 EXIT ;  /* 0x000000000000894d */ /* 0x000fea0003800000 */
[----:B------:R-:W-:Y:S01]  /*1130*/  ULDC UR4, c[0x0][0x28c] ;  /* 0x0000a30000047ab9 */ /* 0x000fe20000000800 */
[----:B------:R-:W-:Y:S01]  /*1140*/  LOP3.LUT R150, R19, 0x1, RZ, 0xfc, !PT ;  /* 0x0000000113967812 */ /* 0x000fe200078efcff */
[----:B------:R-:W-:Y:S01]  /*1150*/  UIADD3 UR4, UR4, 0x7f, URZ ;  /* 0x0000007f04047890 */ /* 0x000fe2000fffe03f */
[----:B------:R-:W-:Y:S01]  /*1160*/  UMOV UR36, URZ ;  /* 0x0000003f00247c82 */ /* 0x000fe20008000000 */
[----:B------:R-:W-:Y:S02]  /*1170*/  UMOV UR37, URZ ;  /* 0x0000003f00257c82 */ /* 0x000fe40008000000 */
[----:B------:R-:W-:-:S04]  /*1180*/  USHF.R.S32.HI UR5, URZ, 0x1f, UR4 ;  /* 0x0000001f3f057899 */ /* 0x000fc80008011404 */
[----:B------:R-:W-:-:S04]  /*1190*/  ULEA.HI UR5, UR5, UR4, URZ, 0x7 ;  /* 0x0000000405057291 */ /* 0x000fc8000f8f383f */
[----:B------:R-:W-:-:S12]  /*11a0*/  USHF.R.S32.HI UR38, URZ, 0x7, UR5 ;  /* 0x000000073f267899 */ /* 0x000fd80008011405 */
.L_x_256:
[----:B------:R-:W-:Y:S01]  /*11b0*/  LOP3.LUT R0, R18, 0x80, RZ, 0xc0, !PT ;  /* 0x0000008012007812 */ /* 0x000fe200078ec0ff */
[----:B--2---:R-:W2:Y:S01]  /*11c0*/  S2UR UR6, SR_CgaCtaId ;  /* 0x00000000000679c3 */ /* 0x004ea20000008800 */
[----:B------:R-:W-:Y:S02]  /*11d0*/  UMOV UR39, 0x400 ;  /* 0x0000040000277882 */ /* 0x000fe40000000000 */
[----:B------:R-:W-:-:S06]  /*11e0*/  SHF.R.U32.HI R0, RZ, 0x7, R0 ;  /* 0x00000007ff007819 */ /* 0x000fcc0000011600 */
[----:B---3--:R-:W3:Y:S01]  /*11f0*/  SHFL.IDX PT, R0, R0, RZ, 0x1f ;  /* 0x00001fff00007589 */ /* 0x008ee200000e0000 */
[----:B--2---:R-:W-:Y:S01]  /*1200*/  ULEA UR39, UR6, UR39, 0x18 ;  /* 0x0000002706277291 */ /* 0x004fe2000f8ec03f */
[----:B---3--:R-:W-:-:S13]  /*1210*/  R2UR UR4, R0 ;  /* 0x00000000000472ca */ /* 0x008fda00000e0000 */
[----:B------:R-:W-:-:S04]  /*1220*/  ULEA.HI UR5, UR4, UR4, URZ, 0x1 ;  /* 0x0000000404057291 */ /* 0x000fc8000f8f083f */
[----:B------:R-:W-:-:S04]  /*1230*/  ULOP3.LUT UR5, UR5, 0x7fffe, URZ, 0xc0, !UPT ;  /* 0x0007fffe05057892 */ /* 0x000fc8000f8ec03f */
[----:B------:R-:W-:-:S03]  /*1240*/  UIADD3 UR5, UR4, -UR5, URZ ;  /* 0x8000000504057290 */ /* 0x000fc6000fffe03f */
[----:B------:R-:W-:Y:S01]  /*1250*/  ULDC UR4, c[0x0][0x28c] ;  /* 0x0000a30000047ab9 */ /* 0x000fe20000000800 */
[----:B------:R-:W-:Y:S01]  /*1260*/  ULEA UR5, UR5, UR39, 0xd ;  /* 0x0000002705057291 */ /* 0x000fe2000f8e683f */
[----:B------:R-:W-:-:S03]  /*1270*/  ISETP.LT.AND P0, PT, RZ, UR4, PT ;  /* 0x00000004ff007c0c */ /* 0x000fc6000bf01270 */
[----:B------:R-:W-:-:S04]  /*1280*/  UIADD3 UR5, UR5, 0x100, URZ ;  /* 0x0000010005057890 */ /* 0x000fc8000fffe03f */
[----:B------:R-:W-:-:S04]  /*1290*/  USHF.R.U32.HI UR5, URZ, 0x4, UR5 ;  /* 0x000000043f057899 */ /* 0x000fc80008011605 */
[----:B------:R-:W-:Y:S02]  /*12a0*/  ULOP3.LUT UR42, UR5, 0x3fff, URZ, 0xc0, !UPT ;  /* 0x00003fff052a7892 */ /* 0x000fe4000f8ec03f */
[----:B-1--45:R-:W-:Y:S10]  /*12b0*/  @P0 BRA `(.L_x_17) ;  /* 0x0000000000400947 */ /* 0x032ff40003800000 */
[----:B------:R-:W-:Y:S01]  /*12c0*/  MOV R0, 0x0 ;  /* 0x0000000000007802 */ /* 0x000fe20000000f00 */
[----:B------:R-:W-:Y:S01]  /*12d0*/  ULDC.64 UR4, c[0x4][0x68] ;  /* 0x01001a0000047ab9 */ /* 0x000fe20000000a00 */
[----:B------:R-:W-:Y:S01]  /*12e0*/  ULDC.64 UR6, c[0x4][0x8] ;  /* 0x0100020000067ab9 */ /* 0x000fe20000000a00 */
[----:B01----:R-:W-:Y:S01]  /*12f0*/  IMAD.U32 R4, RZ, RZ, UR4 ;  /* 0x00000004ff047e24 */ /* 0x003fe2000f8e00ff */
[----:B------:R0:W1:Y:S01]  /*1300*/  LDC.64 R14, c[0x4][R0] ;  /* 0x01000000000e7b82 */ /* 0x0000620000000a00 */
[----:B------:R-:W-:Y:S01]  /*1310*/  IMAD.U32 R5, RZ, RZ, UR5 ;  /* 0x00000005ff057e24 */ /* 0x000fe2000f8e00ff */
[----:B------:R-:W-:Y:S01]  /*1320*/  ULDC.64 UR4, c[0x4][0x70] ;  /* 0x01001c0000047ab9 */ /* 0x000fe20000000a00 */
[----:B------:R-:W-:Y:S02]  /*1330*/  IMAD.U32 R10, RZ, RZ, UR6 ;  /* 0x00000006ff0a7e24 */ /* 0x000fe4000f8e00ff */
[----:B------:R-:W-:Y:S02]  /*1340*/  IMAD.U32 R6, RZ, RZ, UR4 ;  /* 0x00000004ff067e24 */ /* 0x000fe4000f8e00ff */
[----:B------:R-:W-:-:S02]  /*1350*/  IMAD.U32 R7, RZ, RZ, UR5 ;  /* 0x00000005ff077e24 */ /* 0x000fc4000f8e00ff */
[----:B------:R-:W-:Y:S02]  /*1360*/  IMAD.U32 R11, RZ, RZ, UR7 ;  /* 0x00000007ff0b7e24 */ /* 0x000fe4000f8e00ff */
[----:B------:R-:W-:Y:S02]  /*1370*/  IMAD.MOV.U32 R8, RZ, RZ, 0x1e1 ;  /* 0x000001e1ff087424 */ /* 0x000fe400078e00ff */
[----:B------:R-:W-:Y:S02]  /*1380*/  IMAD.MOV.U32 R12, RZ, RZ, 0x1 ;  /* 0x00000001ff0c7424 */ /* 0x000fe400078e00ff */
[----:B0-----:R-:W-:-:S07]  /*1390*/  IMAD.MOV.U32 R13, RZ, RZ, RZ ;  /* 0x000000ffff0d7224 */ /* 0x001fce00078e00ff */
[----:B------:R-:W-:-:S07]  /*13a0*/  LEPC R20, `(.L_x_17) ;  /* 0x000000001014794e */ /* 0x000fce0000000000 */
[----:B-1---5:R-:W-:Y:S05]  /*13b0*/  CALL.ABS.NOINC R14 ;  /* 0x000000000e007343 */ /* 0x022fea0003c00000 */
.L_x_17:
[----:B------:R-:W-:-:S13]  /*13c0*/  ISETP.NE.AND P0, PT, R150, 0x3, PT ;  /* 0x000000039600780c */ /* 0x000fda0003f05270 */
[----:B------:R-:W-:Y:S05]  /*13d0*/  @!P0 BRA `(.L_x_18) ;  /* 0x0000000000048947 */ /* 0x000fea0003800000 */
[----:B------:R-:W-:Y:S01]  /*13e0*/  BPT.TRAP 0x1 ;  /* 0x000000040000795c */ /* 0x000fe20000300000 */
.L_x_18:
[----:B------:R-:W-:Y:S02]  /*13f0*/  IMAD.U32 R3, RZ, RZ, UR37 ;  /* 0x00000025ff037e24 */ /* 0x000fe4000f8e00ff */
[----:B------:R-:W-:-:S03]  /*1400*/  IMAD.U32 R0, RZ, RZ, UR36 ;  /* 0x00000024ff007e24 */ /* 0x000fc6000f8e00ff */
[----:B------:R-:W-:Y:S02]  /*1410*/  LEA R3, R3, UR39, 0x3 ;  /* 0x0000002703037c11 */ /* 0x000fe4000f8e18ff */
[----:B------:R-:W-:-:S04]  /*1420*/  SHF.L.U32 R0, R0, 0x1f, RZ ;  /* 0x0000001f00007819 */ /* 0x000fc800000006ff */
[----:B------:R2:W3:Y:S01]  /*1430*/  SYNCS.PHASECHK.TRANS64.TRYWAIT P1, [R3+URZ], R0 ;  /* 0x00000000030075a7 */ /* 0x0004e2000802017f */
[----:B------:R-:W-:Y:S05]  /*1440*/  @!P0 BRA `(.L_x_19) ;  /* 0x0000000000048947 */ /* 0x000fea0003800000 */
[----:B------:R-:W-:Y:S01]  /*1450*/  BPT.TRAP 0x1 ;  /* 0x000000040000795c */ /* 0x000fe20000300000 */
.L_x_19:
[----:B---3--:R-:W-:Y:S05]  /*1460*/  @P1 BRA `(.L_x_20) ;  /* 0x0000000000081947 */ /* 0x008fea0003800000 */
[----:B------:R-:W3:Y:S02]  /*1470*/  SYNCS.PHASECHK.TRANS64.TRYWAIT P1, [R3+URZ], R0 ;  /* 0x00000000030075a7 */ /* 0x000ee4000802017f */
[----:B---3--:R-:W-:Y:S05]  /*1480*/  @!P1 BRA `(.L_x_21) ;  /* 0x000000e400b89947 */ /* 0x008fea0003800000 */
.L_x_20:
[----:B------:R-:W-:-:S04]  /*1490*/  UISETP.LT.AND UP0, UPT, UR38, 0x1, UPT ;  /* 0x000000012600788c */ /* 0x000fc8000bf01270 */
[----:B------:R-:W-:-:S06]  /*14a0*/  USEL UR4, UR38, 0x1, UP0 ;  /* 0x0000000126047887 */ /* 0x000fcc0008000000 */
[----:B--23--:R-:W-:Y:S01]  /*14b0*/  IMAD.U32 R0, RZ, RZ, UR4 ;  /* 0x00000004ff007e24 */ /* 0x00cfe2000f8e00ff */
[----:B------:R-:W-:Y:S05]  /*14c0*/  WARPSYNC.ALL ;  /* 0x0000000000007948 */ /* 0x000fea0003800000 */
[----:B------:R-:W-:-:S04]  /*14d0*/  IADD3 R0, -R0, UR38, RZ ;  /* 0x0000002600007c10 */ /* 0x000fc8000fffe1ff */
[----:B------:R-:W-:Y:S01]  /*14e0*/  ISETP.GE.AND P1, PT, R0, 0x1, PT ;  /* 0x000000010000780c */ /* 0x000fe20003f26270 */
[----:B------:R-:W-:Y:S01]  /*14f0*/  UIADD3 UR4, UR39, 0x18100, URZ ;  /* 0x0001810027047890 */ /* 0x000fe2000fffe03f */
[----:B------:R-:W-:Y:S01]  /*1500*/  WARPGROUP.ARRIVE ;  /* 0x00000000000079c5 */ /* 0x000fe20000000000 */
[----:B------:R-:W-:Y:S01]  /*1510*/  UMOV UR9, 0x40000040 ;  /* 0x4000004000097882 */ /* 0x000fe20000000000 */
[----:B------:R-:W-:Y:S01]  /*1520*/  UMOV UR11, 0x40000040 ;  /* 0x40000040000b7882 */ /* 0x000fe20000000000 */
[----:B------:R-:W-:Y:S01]  /*1530*/  USHF.R.U32.HI UR4, URZ, 0x4, UR4 ;  /* 0x000000043f047899 */ /* 0x000fe20008011604 */
[----:B------:R-:W-:Y:S01]  /*1540*/  UMOV UR17, UR9 ;  /* 0x0000000900117c82 */ /* 0x000fe20008000000 */
[----:B------:R-:W-:Y:S02]  /*1550*/  UMOV UR19, 0x40000040 ;  /* 0x4000004000137882 */ /* 0x000fe40000000000 */
[----:B------:R-:W-:Y:S02]  /*1560*/  ULOP3.LUT UR5, UR4, 0x3fff, URZ, 0xc0, !UPT ;  /* 0x00003fff04057892 */ /* 0x000fe4000f8ec03f */
[----:B------:R-:W-:-:S02]  /*1570*/  ULOP3.LUT UR4, UR42, 0x10000, URZ, 0xfc, !UPT ;  /* 0x000100002a047892 */ /* 0x000fc4000f8efc3f */
[----:B------:R-:W-:Y:S02]  /*1580*/  ULOP3.LUT UR5, UR5, 0x10000, URZ, 0xfc, !UPT ;  /* 0x0001000005057892 */ /* 0x000fe4000f8efc3f */
[----:B------:R-:W-:Y:S02]  /*1590*/  UIMAD UR7, UR37, 0xc00, UR4 ;  /* 0x00000c00250778a4 */ /* 0x000fe4000f8e0204 */
[----:B------:R-:W-:Y:S01]  /*15a0*/  UIMAD UR6, UR37, 0x700, UR5 ;  /* 0x00000700250678a4 */ /* 0x000fe2000f8e0205 */
[----:B------:R-:W-:Y:S01]  /*15b0*/  UMOV UR13, UR9 ;  /* 0x00000009000d7c82 */ /* 0x000fe20008000000 */
[----:B------:R-:W-:Y:S02]  /*15c0*/  UMOV UR15, 0x40000040 ;  /* 0x40000040000f7882 */ /* 0x000fe40000000000 */
[----:B------:R-:W-:Y:S01]  /*15d0*/  UIADD3 UR18, UR6, 0x80, URZ ;  /* 0x0000008006127890 */ /* 0x000fe2000fffe03f */
[----:B------:R-:W-:Y:S02]  /*15e0*/  UMOV UR8, UR7 ;  /* 0x0000000700087c82 */ /* 0x000fe40008000000 */
[----:B------:R-:W-:Y:S01]  /*15f0*/  UMOV UR10, UR6 ;  /* 0x00000006000a7c82 */ /* 0x000fe20008000000 */
[----:B------:R-:W-:Y:S01]  /*1600*/  UMOV UR16, UR8 ;  /* 0x0000000800107c82 */ /* 0x000fe20008000000 */
[----:B------:R-:W-:Y:S01]  /*1610*/  HGMMA.64x16x16.F32.BF16 R128, gdesc[UR8], RZ, !UPT, gsb0 ;  /* 0x00200000088079f0 */ /* 0x000fe2000c0018ff */
[----:B------:R-:W-:Y:S01]  /*1620*/  UIADD3 UR14, UR6, 0x100, URZ ;  /* 0x00000100060e7890 */ /* 0x000fe2000fffe03f */
[----:B------:R-:W-:Y:S01]  /*1630*/  UMOV UR12, UR8 ;  /* 0x00000008000c7c82 */ /* 0x000fe20008000000 */
[----:B------:R-:W-:Y:S01]  /*1640*/  UIADD3 UR22, UR6, 0x180, URZ ;  /* 0x0000018006167890 */ /* 0x000fe2000fffe03f */
[----:B------:R-:W-:Y:S01]  /*1650*/  UMOV UR20, UR8 ;  /* 0x0000000800147c82 */ /* 0x000fe20008000000 */
[----:B------:R-:W-:Y:S01]  /*1660*/  UMOV UR21, UR9 ;  /* 0x0000000900157c82 */ /* 0x000fe20008000000 */
[----:B------:R-:W-:Y:S01]  /*1670*/  UMOV UR23, 0x40000040 ;  /* 0x4000004000177882 */ /* 0x000fe20000000000 */
        /* <DEDUP_REMOVED lines=13> */
[----:B------:R-:W-:Y:S01]  /*1750*/  UMOV UR9, 0x40000040 ;  /* 0x4000004000097882 */ /* 0x000fe20000000000 */
[----:B------:R-:W-:-:S02]  /*1760*/  WARPGROUP.DEPBAR.LE gsb0, 0x0 ;  /* 0x00008000000079c5 */ /* 0x000fc40000010000 */
[----:B------:R-:W-:-:S06]  /*1770*/  WARPGROUP.ARRIVE ;  /* 0x00000000000079c5 */ /* 0x000fcc0000000000 */
[----:B------:R-:W-:Y:S03]  /*1780*/  HGMMA.64x16x16.F32.BF16 R112, gdesc[UR16], RZ, !UPT, gsb0 ;  /* 0x00200000107079f0 */ /* 0x000fe6000c0018ff */
[----:B------:R-:W-:Y:S02]  /*1790*/  WARPGROUP.DEPBAR.LE gsb0, 0x0 ;  /* 0x00008000000079c5 */ /* 0x000fe40000010000 */
[----:B------:R-:W-:-:S06]  /*17a0*/  WARPGROUP.ARRIVE ;  /* 0x00000000000079c5 */ /* 0x000fcc0000000000 */
[----:B------:R-:W-:Y:S01]  /*17b0*/  HGMMA.64x16x16.F32.BF16 R96, gdesc[UR12], RZ, !UPT, gsb0 ;  /* 0x002000000c6079f0 */ /* 0x000fe2000c0018ff */
[----:B------:R-:W-:-:S07]  /*17c0*/  UIADD3 UR12, UR7, 0x2, URZ ;  /* 0x00000002070c7890 */ /* 0x000fce000fffe03f */
[----:B------:R-:W-:Y:S01]  /*17d0*/  UMOV UR8, UR12 ;  /* 0x0000000c00087c82 */ /* 0x000fe20008000000 */
[----:B------:R-:W-:Y:S02]  /*17e0*/  WARPGROUP.DEPBAR.LE gsb0, 0x0 ;  /* 0x00008000000079c5 */ /* 0x000fe40000010000 */
[----:B------:R-:W-:-:S06]  /*17f0*/  WARPGROUP.ARRIVE ;  /* 0x00000000000079c5 */ /* 0x000fcc0000000000 */
[----:B------:R-:W-:Y:S03]  /*1800*/  HGMMA.64x16x16.F32.BF16 R80, gdesc[UR20], RZ, !UPT, gsb0 ;  /* 0x00200000145079f0 */ /* 0x000fe6000c0018ff */
        /* <DEDUP_REMOVED lines=8> */
[----:B------:R-:W-:Y:S01]  /*1890*/  HGMMA.64x16x16.F32.BF16 R32, gdesc[UR28], RZ, !UPT, gsb0 ;  /* 0x002000001c2079f0 */ /* 0x000fe2000c0018ff */
[----:B------:R-:W-:Y:S01]  /*18a0*/  UMOV UR28, UR42 ;  /* 0x0000002a001c7c82 */ /* 0x000fe20008000000 */
[----:B------:R-:W-:Y:S01]  /*18b0*/  UMOV UR29, 0x40000040 ;  /* 0x40000040001d7882 */ /* 0x000fe20000000000 */
[----:B------:R-:W-:Y:S01]  /*18c0*/  UMOV UR32, UR28 ;  /* 0x0000001c00207c82 */ /* 0x000fe20008000000 */
        /* <DEDUP_REMOVED lines=9> */
[----:B------:R-:W-:Y:S01]  /*1960*/  UIADD3 UR42, UR7, 0x404, URZ ;  /* 0x00000404072a7890 */ /* 0x000fe2000fffe03f */
[----:B------:R-:W-:-:S02]  /*1970*/  WARPGROUP.DEPBAR.LE gsb0, 0x0 ;  /* 0x00008000000079c5 */ /* 0x000fc40000010000 */
[----:B------:R-:W-:-:S06]  /*1980*/  WARPGROUP.ARRIVE ;  /* 0x00000000000079c5 */ /* 0x000fcc0000000000 */
[----:B------:R-:W-:Y:S01]  /*1990*/  HGMMA.64x16x16.F32.BF16 R24, gdesc[UR28], RZ, !UPT, gsb0 ;  /* 0x002000001c1879f0 */ /* 0x000fe2000c0018ff */
[----:B------:R-:W-:Y:S01]  /*19a0*/  UMOV UR30, UR10 ;  /* 0x0000000a001e7c82 */ /* 0x000fe20008000000 */
[----:B------:R-:W-:Y:S01]  /*19b0*/  UMOV UR31, UR11 ;  /* 0x0000000b001f7c82 */ /* 0x000fe20008000000 */
[----:B------:R-:W-:Y:S01]  /*19c0*/  UMOV UR11, 0x40000040 ;  /* 0x40000040000b7882 */ /* 0x000fe20000000000 */
[----:B------:R-:W-:Y:S02]  /*19d0*/  WARPGROUP.DEPBAR.LE gsb0, 0x0 ;  /* 0x00008000000079c5 */ /* 0x000fe40000010000 */
[----:B------:R-:W-:-:S06]  /*19e0*/  WARPGROUP.ARRIVE ;  /* 0x00000000000079c5 */ /* 0x000fcc0000000000 */
[----:B------:R-:W-:Y:S01]  /*19f0*/  HGMMA.64x16x16.F32.BF16 R40, gdesc[UR32], RZ, !UPT, gsb0 ;  /* 0x00200000202879f0 */ /* 0x000fe2000c0018ff */
[----:B------:R-:W-:Y:S01]  /*1a00*/  UIADD3 UR34, UR6, 0x202, URZ ;  /* 0x0000020206227890 */ /* 0x000fe2000fffe03f */
        /* <DEDUP_REMOVED lines=23> */
[----:B------:R-:W-:-:S04]  /*1b80*/  UMOV UR15, 0x40000040 ;  /* 0x40000040000f7882 */ /* 0x000fc80000000000 */
[----:B------:R-:W-:Y:S01]  /*1b90*/  UMOV UR10, UR14 ;  /* 0x0000000e000a7c82 */ /* 0x000fe20008000000 */
[----:B------:R-:W-:Y:S01]  /*1ba0*/  UIADD3 UR14, UR6, 0x182, URZ ;  /* 0x00000182060e7890 */ /* 0x000fe2000fffe03f */
        /* <DEDUP_REMOVED lines=16> */
[----:B------:R-:W-:Y:S03]  /*1cb0*/  HGMMA.64x16x16.F32.BF16 R128, gdesc[UR8], R128, gsb0 ;  /* 0x00200000088079f0 */ /* 0x000fe60008001880 */
        /* <DEDUP_REMOVED lines=8> */
[----:B------:R-:W-:Y:S01]  /*1d40*/  HGMMA.64x16x16.F32.BF16 R80, gdesc[UR12], R80, gsb0 ;  /* 0x002000000c5079f0 */ /* 0x000fe20008001850 */
[----:B------:R-:W-:Y:S02]  /*1d50*/  UIADD3 UR12, UR7, 0x402, URZ ;  /* 0x00000402070c7890 */ /* 0x000fe4000fffe03f */
        /* <DEDUP_REMOVED lines=23> */
[----:B------:R-:W-:-:S02]  /*1ed0*/  WARPGROUP.DEPBAR.LE gsb0, 0x0 ;  /* 0x00008000000079c5 */ /* 0x000fc40000010000 */
[----:B------:R-:W-:-:S06]  /*1ee0*/  WARPGROUP.ARRIVE ;  /* 0x00000000000079c5 */ /* 0x000fcc0000000000 */
[----:B------:R-:W-:Y:S01]  /*1ef0*/  HGMMA.64x16x16.F32.BF16 R24, gdesc[UR28], R24, gsb0 ;  /* 0x002000001c1879f0 */ /* 0x000fe20008001818 */
[----:B------:R-:W-:Y:S01]  /*1f00*/  UIADD3 UR30, UR6, 0x304, URZ ;  /* 0x00000304061e7890 */ /* 0x000fe2000fffe03f */
[----:B------:R-:W-:Y:S01]  /*1f10*/  UMOV UR31, 0x40000040 ;  /* 0x40000040001f7882 */ /* 0x000fe20000000000 */
[----:B------:R-:W-:Y:S02]  /*1f20*/  WARPGROUP.DEPBAR.LE gsb0, 0x0 ;  /* 0x00008000000079c5 */ /* 0x000fe40000010000 */
        /* <DEDUP_REMOVED lines=12> */
[----:B------:R-:W-:Y:S02]  /*1ff0*/  UIADD3 UR12, UR7, 0x4, URZ ;  /* 0x00000004070c7890 */ /* 0x000fe4000fffe03f */
[----:B------:R-:W-:Y:S02]  /*2000*/  UIADD3 UR13, UR6, 0x4, URZ ;  /* 0x00000004060d7890 */ /* 0x000fe4000fffe03f */
        /* <DEDUP_REMOVED lines=15> */
[----:B------:R-:W-:Y:S01]  /*2100*/  UMOV UR8, UR12 ;  /* 0x0000000c00087c82 */ /* 0x000fe20008000000 */
[----:B------:R-:W-:Y:S01]  /*2110*/  UMOV UR9, 0x40000040 ;  /* 0x4000004000097882 */ /* 0x000fe20000000000 */
        /* <DEDUP_REMOVED lines=17> */
[----:B------:R-:W-:Y:S02]  /*2230*/  UMOV UR9, 0x40000040 ;  /* 0x4000004000097882 */ /* 0x000fe40000000000 */
[----:B------:R-:W-:Y:S02]  /*2240*/  WARPGROUP.DEPBAR.LE gsb0, 0x0 ;  /* 0x00008000000079c5 */ /* 0x000fe40000010000 */
[----:B------:R-:W-:-:S06]  /*2250*/  WARPGROUP.ARRIVE ;  /* 0x00000000000079c5 */ /* 0x000fcc0000000000 */
[----:B------:R-:W-:Y:S03]  /*2260*/  HGMMA.64x16x16.F32.BF16 R112, gdesc[UR16], R112, gsb0 ;  /* 0x00200000107079f0 */ /* 0x000fe60008001870 */
[----:B------:R-:W-:Y:S02]  /*2270*/  WARPGROUP.DEPBAR.LE gsb0, 0x0 ;  /* 0x00008000000079c5 */ /* 0x000fe40000010000 */
[----:B------:R-:W-:-:S06]  /*2280*/  WARPGROUP.ARRIVE ;  /* 0x00000000000079c5 */ /* 0x000fcc0000000000 */
[----:B------:R-:W-:Y:S01]  /*2290*/  HGMMA.64x16x16.F32.BF16 R96, gdesc[UR12], R96, gsb0 ;  /* 0x002000000c6079f0 */ /* 0x000fe20008001860 */
[----:B------:R-:W-:-:S07]  /*22a0*/  UIADD3 UR12, UR7, 0x6, URZ ;  /* 0x00000006070c7890 */ /* 0x000fce000fffe03f */
[----:B------:R-:W-:Y:S01]  /*22b0*/  UMOV UR8, UR12 ;  /* 0x0000000c00087c82 */ /* 0x000fe20008000000 */
        /* <DEDUP_REMOVED lines=27> */
[----:B------:R-:W-:Y:S01]  /*2470*/  HGMMA.64x16x16.F32.BF16 R24, gdesc[UR28], R24, gsb0 ;  /* 0x002000001c1879f0 */ /* 0x000fe20008001818 */
[----:B------:R-:W-:Y:S01]  /*2480*/  UMOV UR30, UR10 ;  /* 0x0000000a001e7c82 */ /* 0x000fe20008000000 */
[----:B------:R-:W-:Y:S01]  /*2490*/  UMOV UR31, UR11 ;  /* 0x0000000b001f7c82 */ /* 0x000fe20008000000 */
[----:B------:R-:W-:Y:S01]  /*24a0*/  UMOV UR11, 0x40000040 ;  /* 0x40000040000b7882 */ /* 0x000fe20000000000 */
[----:B------:R-:W-:Y:S02]  /*24b0*/  WARPGROUP.DEPBAR.LE gsb0, 0x0 ;  /* 0x00008000000079c5 */ /* 0x000fe40000010000 */
[----:B------:R-:W-:-:S06]  /*24c0*/  WARPGROUP.ARRIVE ;  /* 0x00000000000079c5 */ /* 0x000fcc0000000000 */
[----:B------:R-:W-:Y:S01]  /*24d0*/  HGMMA.64x16x16.F32.BF16 R40, gdesc[UR32], R40, gsb0 ;  /* 0x00200000202879f0 */ /* 0x000fe20008001828 */
[----:B------:R-:W-:Y:S01]  /*24e0*/  UIADD3 UR34, UR6, 0x206, URZ ;  /* 0x0000020606227890 */ /* 0x000fe2000fffe03f */
        /* <DEDUP_REMOVED lines=268> */
[----:B------:R-:W-:Y:S01]  /*35b0*/  UIADD3 UR14, UR6, 0x404, URZ ;  /* 0x00000404060e7890 */ /* 0x000fe2000fffe03f */
[----:B------:R-:W-:Y:S01]  /*35c0*/  UMOV UR15, 0x40000040 ;  /* 0x40000040000f7882 */ /* 0x000fe20000000000 */
[----:B------:R-:W-:Y:S02]  /*35d0*/  WARPGROUP.DEPBAR.LE gsb0, 0x0 ;  /* 0x00008000000079c5 */ /* 0x000fe40000010000 */
[----:B------:R-:W-:-:S06]  /*35e0*/  WARPGROUP.ARRIVE ;  /* 0x00000000000079c5 */ /* 0x000fcc0000000000 */
[----:B------:R-:W-:Y:S01]  /*35f0*/  HGMMA.64x16x16.F32.BF16 R88, gdesc[UR20], R88, gsb0 ;  /* 0x00200000145879f0 */ /* 0x000fe20008001858 */
[----:B------:R-:W-:Y:S01]  /*3600*/  UIADD3 UR22, UR6, 0x384, URZ ;  /* 0x0000038406167890 */ /* 0x000fe2000fffe03f */
[----:B------:R-:W-:Y:S01]  /*3610*/  UMOV UR20, UR12 ;  /* 0x0000000c00147c82 */ /* 0x000fe20008000000 */
[----:B------:R-:W-:Y:S01]  /*3620*/  UMOV UR21, 0x40000040 ;  /* 0x4000004000157882 */ /* 0x000fe20000000000 */
        /* <DEDUP_REMOVED lines=28> */
[----:B------:R-:W-:Y:S01]  /*37f0*/  HGMMA.64x16x16.F32.BF16 R112, gdesc[UR12], R112, gsb0 ;  /* 0x002000000c7079f0 */ /* 0x000fe20008001870 */
[----:B------:R-:W-:Y:S01]  /*3800*/  UIADD3 UR12, UR7, 0x606, URZ ;  /* 0x00000606070c7890 */ /* 0x000fe2000fffe03f */
[----:B------:R-:W-:Y:S01]  /*3810*/  UMOV UR13, 0x40000040 ;  /* 0x40000040000d7882 */ /* 0x000fe20000000000 */
[----:B------:R-:W-:Y:S02]  /*3820*/  WARPGROUP.DEPBAR.LE gsb0, 0x0 ;  /* 0x00008000000079c5 */ /* 0x000fe40000010000 */
[----:B------:R-:W-:-:S06]  /*3830*/  WARPGROUP.ARRIVE ;  /* 0x00000000000079c5 */ /* 0x000fcc0000000000 */
[----:B------:R-:W-:Y:S03]  /*3840*/  HGMMA.64x16x16.F32.BF16 R96, gdesc[UR24], R96, gsb0 ;  /* 0x00200000186079f0 */ /* 0x000fe60008001860 */
[----:B------:R-:W-:Y:S02]  /*3850*/  WARPGROUP.DEPBAR.LE gsb0, 0x0 ;  /* 0x00008000000079c5 */ /* 0x000fe40000010000 */
[----:B------:R-:W-:-:S06]  /*3860*/  WARPGROUP.ARRIVE ;  /* 0x00000000000079c5 */ /* 0x000fcc0000000000 */
[----:B------:R-:W-:Y:S01]  /*3870*/  HGMMA.64x16x16.F32.BF16 R80, gdesc[UR8], R80, gsb0 ;  /* 0x00200000085079f0 */ /* 0x000fe20008001850 */
[----:B------:R-:W-:Y:S02]  /*3880*/  UIADD3 UR8, UR7, 0xa04, URZ ;  /* 0x00000a0407087890 */ /* 0x000fe4000fffe03f */
[----:B------:R-:W-:Y:S01]  /*3890*/  UIADD3 UR7, UR7, 0xa06, URZ ;  /* 0x00000a0607077890 */ /* 0x000fe2000fffe03f */
        /* <DEDUP_REMOVED lines=26> */
[----:B------:R-:W-:Y:S01]  /*3a40*/  UIADD3 UR14, UR6, 0x386, URZ ;  /* 0x00000386060e7890 */ /* 0x000fe2000fffe03f */
        /* <DEDUP_REMOVED lines=100> */
[----:B------:R-:W-:Y:S05]  /*4090*/  @!P1 BRA `(.L_x_22) ;  /* 0x0000002c00909947 */ /* 0x000fea0003800000 */
[----:B------:R-:W-:Y:S01]  /*40a0*/  UIADD3 UR6, UR37, 0x1, URZ ;  /* 0x0000000125067890 */ /* 0x000fe2000fffe03f */
[----:B------:R-:W-:Y:S02]  /*40b0*/  IMAD.MOV.U32 R3, RZ, RZ, R0 ;  /* 0x000000ffff037224 */ /* 0x000fe400078e0000 */
[----:B01----:R-:W-:Y:S01]  /*40c0*/  IMAD.U32 R4, RZ, RZ, UR37 ;  /* 0x00000025ff047e24 */ /* 0x003fe2000f8e00ff */
[----:B------:R-:W-:-:S04]  /*40d0*/  UISETP.NE.AND UP0, UPT, UR6, 0x2, UPT ;  /* 0x000000020600788c */ /* 0x000fc8000bf05270 */
[----:B------:R-:W-:Y:S02]  /*40e0*/  USEL UR7, URZ, 0x1, UP0 ;  /* 0x000000013f077887 */ /* 0x000fe40008000000 */
[----:B------:R-:W-:Y:S02]  /*40f0*/  USEL UR6, UR6, URZ, UP0 ;  /* 0x0000003f06067287 */ /* 0x000fe40008000000 */
[----:B------:R-:W-:-:S06]  /*4100*/  ULOP3.LUT UR7, UR36, UR7, URZ, 0x3c, !UPT ;  /* 0x0000000724077292 */ /* 0x000fcc000f8e3c3f */
[----:B------:R-:W-:-:S07]  /*4110*/  IMAD.U32 R7, RZ, RZ, UR7 ;  /* 0x00000007ff077e24 */ /* 0x000fce000f8e00ff */
.L_x_29:
[----:B------:R-:W-:Y:S05]  /*4120*/  @!P0 BRA `(.L_x_23) ;  /* 0x0000000000048947 */ /* 0x000fea0003800000 */
[----:B------:R-:W-:Y:S01]  /*4130*/  BPT.TRAP 0x1 ;  /* 0x000000040000795c */ /* 0x000fe20000300000 */
.L_x_23:
[----:B------:R-:W-:Y:S01]  /*4140*/  ULEA UR7, UR6, UR39, 0x3 ;  /* 0x0000002706077291 */ /* 0x000fe2000f8e183f */
[----:B------:R-:W-:-:S08]  /*4150*/  SHF.L.U32 R5, R7, 0x1f, RZ ;  /* 0x0000001f07057819 */ /* 0x000fd000000006ff */
[----:B------:R0:W1:Y:S01]  /*4160*/  SYNCS.PHASECHK.TRANS64.TRYWAIT P1, [UR7], R5 ;  /* 0x00000005ff0075a7 */ /* 0x0000620008020147 */
[----:B------:R-:W-:Y:S05]  /*4170*/  @!P0 BRA `(.L_x_24) ;  /* 0x0000000000048947 */ /* 0x000fea0003800000 */
[----:B------:R-:W-:Y:S01]  /*4180*/  BPT.TRAP 0x1 ;  /* 0x000000040000795c */ /* 0x000fe20000300000 */
.L_x_24:
[----:B-1----:R-:W-:Y:S05]  /*4190*/  @P1 BRA `(.L_x_25) ;  /* 0x0000000000081947 */ /* 0x002fea0003800000 */
[----:B------:R-:W1:Y:S02]  /*41a0*/  SYNCS.PHASECHK.TRANS64.TRYWAIT P1, [UR7], R5 ;  /* 0x00000005ff0075a7 */ /* 0x000e640008020147 */
[----:B-1----:R-:W-:Y:S05]  /*41b0*/  @!P1 BRA `(.L_x_26) ;  /* 0x000000b800809947 */ /* 0x002fea0003800000 */
.L_x_25:
[----:B------:R-:W-:Y:S01]  /*41c0*/  UIMAD UR7, UR6, 0xc00, UR4 ;  /* 0x00000c00060778a4 */ /* 0x000fe2000f8e0204 */
[----:B------:R-:W-:Y:S01]  /*41d0*/  WARPGROUP.ARRIVE ;  /* 0x00000000000079c5 */ /* 0x000fe20000000000 */
[----:B------:R-:W-:Y:S01]  /*41e0*/  UIMAD UR42, UR6, 0x700, UR5 ;  /* 0x00000700062a78a4 */ /* 0x000fe2000f8e0205 */
[----:B------:R-:W-:Y:S01]  /*41f0*/  UMOV UR9, 0x40000040 ;  /* 0x4000004000097882 */ /* 0x000fe20000000000 */
[----:B------:R-:W-:Y:S02]  /*4200*/  UMOV UR11, 0x40000040 ;  /* 0x40000040000b7882 */ /* 0x000fe40000000000 */
[----:B------:R-:W-:Y:S01]  /*4210*/  UIADD3 UR14, UR42, 0x80, URZ ;  /* 0x000000802a0e7890 */ /* 0x000fe2000fffe03f */
[----:B------:R-:W-:Y:S02]  /*4220*/  UMOV UR8, UR7 ;  /* 0x0000000700087c82 */ /* 0x000fe40008000000 */
[----:B------:R-:W-:Y:S01]  /*4230*/  UMOV UR10, UR42 ;  /* 0x0000002a000a7c82 */ /* 0x000fe20008000000 */
[----:B------:R-:W-:Y:S01]  /*4240*/  UMOV UR12, UR8 ;  /* 0x00000008000c7c82 */ /* 0x000fe20008000000 */
[----:B------:R-:W-:Y:S01]  /*4250*/  HGMMA.64x16x16.F32.BF16 R128, gdesc[UR8], R128, gsb0 ;  /* 0x00200000088079f0 */ /* 0x000fe20008001880 */
        /* <DEDUP_REMOVED lines=22> */
[----:B------:R-:W-:-:S02]  /*43c0*/  UIADD3 UR8, UR7, 0x2, URZ ;  /* 0x0000000207087890 */ /* 0x000fc4000fffe03f */
[----:B------:R-:W-:Y:S01]  /*43d0*/  UIADD3 UR9, UR42, 0x2, URZ ;  /* 0x000000022a097890 */ /* 0x000fe2000fffe03f */
        /* <DEDUP_REMOVED lines=167> */
[----:B------:R-:W-:Y:S01]  /*4e50*/  UMOV UR14, UR17 ;  /* 0x00000011000e7c82 */ /* 0x000fe20008000000 */
[----:B------:R-:W-:Y:S01]  /*4e60*/  UMOV UR15, 0x40000040 ;  /* 0x40000040000f7882 */ /* 0x000fe20000000000 */
[----:B------:R-:W-:Y:S01]  /*4e70*/  UMOV UR17, UR9 ;  /* 0x0000000900117c82 */ /* 0x000fe20008000000 */
        /* <DEDUP_REMOVED lines=409> */
[----:B------:R-:W-:Y:S01]  /*6810*/  UIADD3 UR7, UR7, 0xa06, URZ ;  /* 0x00000a0607077890 */ /* 0x000fe2000fffe03f */
        /* <DEDUP_REMOVED lines=88> */
[----:B------:R-:W-:Y:S01]  /*6da0*/  BPT.TRAP 0x1 ;  /* 0x000000040000795c */ /* 0x000fe20000300000 */
.L_x_27:
[----:B------:R-:W-:-:S13]  /*6db0*/  ISETP.NE.AND P1, PT, R23, RZ, PT ;  /* 0x000000ff1700720c */ /* 0x000fda0003f25270 */
[----:B01----:R-:W-:-:S05]  /*6dc0*/  @P1 LEA R5, R4, UR39, 0x3 ;  /* 0x0000002704051c11 */ /* 0x003fca000f8e18ff */
[----:B------:R-:W-:-:S05]  /*6dd0*/  @P1 VIADD R5, R5, 0x10 ;  /* 0x0000001005051836 */ /* 0x000fca0000000000 */
[----:B------:R-:W-:-:S04]  /*6de0*/  @P1 PRMT R5, R22, 0x654, R5 ;  /* 0x0000065416051816 */ /* 0x000fc80000000005 */
[----:B------:R0:W-:Y:S01]  /*6df0*/  @P1 SYNCS.ARRIVE.TRANS64.RED.A1T0 RZ, [R5+URZ], RZ ;  /* 0x000000ff05ff19a7 */ /* 0x0001e2000810043f */
[----:B------:R-:W-:-:S13]  /*6e00*/  ISETP.GT.U32.AND P1, PT, R19, 0x1, PT ;  /* 0x000000011300780c */ /* 0x000fda0003f24070 */
[----:B0-----:R-:W-:Y:S05]  /*6e10*/  @P1 BRA `(.L_x_28) ;  /* 0x0000000000041947 */ /* 0x001fea0003800000 */
[----:B------:R-:W-:Y:S01]  /*6e20*/  BPT.TRAP 0x1 ;  /* 0x000000040000795c */ /* 0x000fe20000300000 */
.L_x_28:
[----:B------:R-:W-:Y:S01]  /*6e30*/  UIADD3 UR6, UR6, 0x1, URZ ;  /* 0x0000000106067890 */ /* 0x000fe2000fffe03f */
[C---:B------:R-:W-:Y:S01]  /*6e40*/  ISETP.GT.AND P2, PT, R3.reuse, 0x1, PT ;  /* 0x000000010300780c */ /* 0x040fe20003f44270 */
[----:B------:R-:W-:Y:S02]  /*6e50*/  VIADD R4, R4, 0x1 ;  /* 0x0000000104047836 */ /* 0x000fe40000000000 */
[----:B------:R-:W-:Y:S01]  /*6e60*/  UISETP.NE.AND UP0, UPT, UR6, 0x2, UPT ;  /* 0x000000020600788c */ /* 0x000fe2000bf05270 */
[----:B------:R-:W-:Y:S02]  /*6e70*/  VIADD R3, R3, 0xffffffff ;  /* 0xffffffff03037836 */ /* 0x000fe40000000000 */
[C---:B------:R-:W-:Y:S01]  /*6e80*/  ISETP.NE.AND P1, PT, R4.reuse, 0x2, PT ;  /* 0x000000020400780c */ /* 0x040fe20003f25270 */
[----:B------:R-:W-:Y:S02]  /*6e90*/  USEL UR7, URZ, 0x1, UP0 ;  /* 0x000000013f077887 */ /* 0x000fe40008000000 */
[----:B------:R-:W-:Y:S01]  /*6ea0*/  USEL UR6, UR6, URZ, UP0 ;  /* 0x0000003f06067287 */ /* 0x000fe20008000000 */
[----:B------:R-:W-:-:S03]  /*6eb0*/  SEL R4, R4, RZ, P1 ;  /* 0x000000ff04047207 */ /* 0x000fc60000800000 */
[----:B------:R-:W-:Y:S01]  /*6ec0*/  LOP3.LUT R7, R7, UR7, RZ, 0x3c, !PT ;  /* 0x0000000707077c12 */ /* 0x000fe2000f8e3cff */
[----:B------:R-:W-:Y:S07]  /*6ed0*/  @P2 BRA `(.L_x_29) ;  /* 0xffffffd000902947 */ /* 0x000fee000383ffff */
.L_x_22:
[----:B------:R-:W2:Y:S02]  /*6ee0*/  LDC R3, c[0x0][0x28c] ;  /* 0x0000a300ff037b82 */ /* 0x000ea40000000800 */
[----:B--2---:R-:W-:-:S13]  /*6ef0*/  ISETP.GE.AND P1, PT, R3, 0x1, PT ;  /* 0x000000010300780c */ /* 0x004fda0003f26270 */
[----:B------:R-:W-:Y:S05]  /*6f00*/  @!P1 BRA `(.L_x_30) ;  /* 0x0000000000349947 */ /* 0x000fea0003800000 */
[----:B------:R-:W-:Y:S05]  /*6f10*/  @!P0 BRA `(.L_x_31) ;  /* 0x0000000000048947 */ /* 0x000fea0003800000 */
[----:B------:R-:W-:Y:S01]  /*6f20*/  BPT.TRAP 0x1 ;  /* 0x000000040000795c */ /* 0x000fe20000300000 */
.L_x_31:
[----:B------:R-:W-:Y:S01]  /*6f30*/  ISETP.NE.AND P0, PT, R23, RZ, PT ;  /* 0x000000ff1700720c */ /* 0x000fe20003f05270 */
[----:B------:R-:W-:-:S12]  /*6f40*/  IMAD.U32 R3, RZ, RZ, UR39 ;  /* 0x00000027ff037e24 */ /* 0x000fd8000f8e00ff */
[----:B------:R-:W-:-:S04]  /*6f50*/  @P0 VIADD R0, R0, UR37 ;  /* 0x0000002500000c36 */ /* 0x000fc80008000000 */
[----:B------:R-:W-:-:S05]  /*6f60*/  @P0 IMAD.SHL.U32 R0, R0, 0x8, RZ ;  /* 0x0000000800000824 */ /* 0x000fca00078e00ff */
[----:B------:R-:W-:-:S04]  /*6f70*/  @P0 LOP3.LUT R0, R0, 0x8, RZ, 0xc0, !PT ;  /* 0x0000000800000812 */ /* 0x000fc800078ec0ff */
[----:B------:R-:W-:-:S04]  /*6f80*/  @P0 IADD3 R3, R3, 0x10, R0 ;  /* 0x0000001003030810 */ /* 0x000fc80007ffe000 */
[----:B------:R-:W-:-:S04]  /*6f90*/  @P0 PRMT R3, R22, 0x654, R3 ;  /* 0x0000065416030816 */ /* 0x000fc80000000003 */
[----:B------:R2:W-:Y:S01]  /*6fa0*/  @P0 SYNCS.ARRIVE.TRANS64.RED.A1T0 RZ, [R3+URZ], RZ ;  /* 0x000000ff03ff09a7 */ /* 0x0005e2000810043f */
[----:B------:R-:W-:-:S13]  /*6fb0*/  ISETP.GT.U32.AND P0, PT, R19, 0x1, PT ;  /* 0x000000011300780c */ /* 0x000fda0003f04070 */
[----:B--2---:R-:W-:Y:S05]  /*6fc0*/  @P0 BRA `(.L_x_30) ;  /* 0x0000000000040947 */ /* 0x004fea0003800000 */
[----:B------:R-:W-:Y:S01]  /*6fd0*/  BPT.TRAP 0x1 ;  /* 0x000000040000795c */ /* 0x000fe20000300000 */
.L_x_30:
[----:B------:R-:W2:Y:S01]  /*6fe0*/  LDC R6, c[0x0][0x288] ;  /* 0x0000a200ff067b82 */ /* 0x000ea20000000800 */
[--C-:B------:R-:W-:Y:S01]  /*6ff0*/  SHF.R.U32.HI R0, RZ, 0x7, R18.reuse ;  /* 0x00000007ff007819 */ /* 0x100fe20000011612 */
[----:B------:R-:W-:Y:S01]  /*7000*/  UIADD3 UR37, UR38, UR37, URZ ;  /* 0x0000002526257290 */ /* 0x000fe2000fffe03f */
[----:B------:R-:W-:Y:S01]  /*7010*/  SHF.R.U32.HI R3, RZ, 0x2, R18 ;  /* 0x00000002ff037819 */ /* 0x000fe20000011612 */
[----:B------:R-:W-:Y:S01]  /*7020*/  IMAD.SHL.U32 R10, R18, 0x2, RZ ;  /* 0x00000002120a7824 */ /* 0x000fe200078e00ff */
[----:B------:R-:W-:Y:S01]  /*7030*/  LOP3.LUT R0, R0, 0x1, RZ, 0xc0, !PT ;  /* 0x0000000100007812 */ /* 0x000fe200078ec0ff */
[----:B------:R-:W-:Y:S01]  /*7040*/  USHF.R.U32.HI UR4, URZ, 0x1, UR37 ;  /* 0x000000013f047899 */ /* 0x000fe20008011625 */
[----:B01----:R-:W-:Y:S01]  /*7050*/  LOP3.LUT R4, R18, 0x60, RZ, 0xc0, !PT ;  /* 0x0000006012047812 */ /* 0x003fe200078ec0ff */
[----:B------:R-:W-:Y:S01]  /*7060*/  ULDC UR8, c[0x0][0x284] ;  /* 0x0000a10000087ab9 */ /* 0x000fe20000000800 */
[----:B------:R-:W-:Y:S01]  /*7070*/  LOP3.LUT R3, R3, 0x7, RZ, 0xc0, !PT ;  /* 0x0000000703037812 */ /* 0x000fe200078ec0ff */
[----:B------:R-:W-:Y:S01]  /*7080*/  IMAD.SHL.U32 R8, R0, 0x40, RZ ;  /* 0x0000004000087824 */ /* 0x000fe200078e00ff */
[----:B------:R-:W-:Y:S01]  /*7090*/  SHF.R.U32.HI R4, RZ, 0x1, R4 ;  /* 0x00000001ff047819 */ /* 0x000fe20000011604 */
[----:B------:R-:W-:Y:S01]  /*70a0*/  ULOP3.LUT UR4, UR4, 0x1, URZ, 0xc0, !UPT ;  /* 0x0000000104047892 */ /* 0x000fe2000f8ec03f */
[----:B------:R-:W-:Y:S01]  /*70b0*/  SHF.R.S32.HI R15, RZ, 0x1f, R137 ;  /* 0x0000001fff0f7819 */ /* 0x000fe20000011489 */
[----:B------:R-:W-:Y:S01]  /*70c0*/  UISETP.GT.U32.AND UP1, UPT, UR37, 0x1, UPT ;  /* 0x000000012500788c */ /* 0x000fe2000bf24070 */
[-CC-:B------:R-:W-:Y:S01]  /*70d0*/  IADD3 R5, RZ, -R4.reuse, -R3.reuse ;  /* 0x80000004ff057210 */ /* 0x180fe20007ffe803 */
[----:B------:R-:W-:Y:S01]  /*70e0*/  UISETP.NE.U32.AND UP0, UPT, UR4, 0x1, UPT ;  /* 0x000000010400788c */ /* 0x000fe2000bf05070 */
[----:B------:R-:W-:Y:S01]  /*70f0*/  LOP3.LUT R3, R8, 0x40, R3, 0xe2, !PT ;  /* 0x0000004008037812 */ /* 0x000fe200078ee203 */
[----:B------:R-:W-:Y:S01]  /*7100*/  IMAD R8, R136, 0xc0, RZ ;  /* 0x000000c088087824 */ /* 0x000fe200078e02ff */
[----:B------:R-:W-:Y:S01]  /*7110*/  ULDC.64 UR6, c[0x0][0x5d0] ;  /* 0x0001740000067ab9 */ /* 0x000fe20000000a00 */
[----:B------:R-:W-:Y:S01]  /*7120*/  IMAD R5, R0, -0x40, R5 ;  /* 0xffffffc000057824 */ /* 0x000fe200078e0205 */
[----:B------:R-:W-:Y:S01]  /*7130*/  LOP3.LUT R4, R3, R4, RZ, 0xfc, !PT ;  /* 0x0000000403047212 */ /* 0x000fe200078efcff */
[----:B------:R-:W-:Y:S01]  /*7140*/  IMAD R3, R140, 0x70, RZ ;  /* 0x000000708c037824 */ /* 0x000fe200078e02ff */
[----:B------:R-:W-:Y:S01]  /*7150*/  LOP3.LUT R0, R18, 0x3, RZ, 0xc0, !PT ;  /* 0x0000000312007812 */ /* 0x000fe200078ec0ff */
[----:B------:R-:W-:-:S02]  /*7160*/  UISETP.LT.U32.AND UP1, UPT, UR38, 0x2, UP1 ;  /* 0x000000022600788c */ /* 0x000fc40008f21070 */
[----:B------:R-:W-:Y:S01]  /*7170*/  UISETP.GT.U32.AND UP0, UPT, UR38, 0x1, !UP0 ;  /* 0x000000012600788c */ /* 0x000fe2000c704070 */
[C---:B--2---:R-:W-:Y:S01]  /*7180*/  ISETP.GE.AND P0, PT, R3.reuse, R6, PT ;  /* 0x000000060300720c */ /* 0x044fe20003f06270 */
[----:B------:R-:W-:Y:S01]  /*7190*/  IMAD R12, R0, -0x2, R6 ;  /* 0xfffffffe000c7824 */ /* 0x000fe200078e0206 */
[----:B------:R-:W-:Y:S01]  /*71a0*/  LOP3.LUT R10, R3, 0x6, R10, 0xf8, !PT ;  /* 0x00000006030a7812 */ /* 0x000fe200078ef80a */
[----:B------:R-:W-:Y:S01]  /*71b0*/  IMAD R0, R15, UR6, RZ ;  /* 0x000000060f007c24 */ /* 0x000fe2000f8e02ff */
[C---:B------:R-:W-:Y:S01]  /*71c0*/  ISETP.GE.OR P0, PT, R8.reuse, UR8, P0 ;  /* 0x0000000808007c0c */ /* 0x040fe20008706670 */
[----:B------:R-:W-:Y:S01]  /*71d0*/  USEL UR5, URZ, 0x1, !UP1 ;  /* 0x000000013f057887 */ /* 0x000fe2000c800000 */
[----:B------:R-:W-:Y:S01]  /*71e0*/  SHF.R.S32.HI R11, RZ, 0x1f, R10 ;  /* 0x0000001fff0b7819 */ /* 0x000fe2000001140a */
[C---:B------:R-:W-:Y:S01]  /*71f0*/  IMAD R9, R137.reuse, UR7, R0 ;  /* 0x0000000789097c24 */ /* 0x040fe2000f8e0200 */
[----:B------:R-:W-:Y:S01]  /*7200*/  USEL UR4, URZ, 0x1, !UP0 ;  /* 0x000000013f047887 */ /* 0x000fe2000c000000 */
[----:B------:R-:W-:Y:S01]  /*7210*/  IADD3 R0, -R8, UR8, R5 ;  /* 0x0000000808007c10 */ /* 0x000fe2000fffe105 */
[----:B------:R-:W-:Y:S01]  /*7220*/  IMAD.MOV.U32 R5, RZ, RZ, RZ ;  /* 0x000000ffff057224 */ /* 0x000fe200078e00ff */
[----:B------:R-:W-:Y:S01]  /*7230*/  ULOP3.LUT UR37, UR37, 0x1, URZ, 0xc0, !UPT ;  /* 0x0000000125257892 */ /* 0x000fe2000f8ec03f */
[----:B------:R-:W-:Y:S01]  /*7240*/  IMAD.WIDE.U32 R6, R137, UR6, R10 ;  /* 0x0000000689067c25 */ /* 0x000fe2000f8e000a */
[----:B------:R-:W-:-:S03]  /*7250*/  ULOP3.LUT UR36, UR4, UR36, UR5, 0x96, !UPT ;  /* 0x0000002404247292 */ /* 0x000fc6000f8e9605 */
[----:B------:R-:W-:-:S04]  /*7260*/  IMAD.WIDE R140, R136, 0xc0, R4 ;  /* 0x000000c0888c7825 */ /* 0x000fc800078e0204 */
[----:B------:R-:W-:Y:S02]  /*7270*/  IMAD.IADD R7, R7, 0x1, R9 ;  /* 0x0000000107077824 */ /* 0x000fe400078e0209 */
[----:B------:R-:W-:Y:S02]  /*7280*/  IMAD.IADD R3, R12, 0x1, -R3 ;  /* 0x000000010c037824 */ /* 0x000fe400078e0a03 */
[----:B------:R-:W-:Y:S01]  /*7290*/  IMAD.MOV.U32 R136, RZ, RZ, -0x1 ;  /* 0xffffffffff887424 */ /* 0x000fe200078e00ff */
[----:B------:R-:W-:Y:S06]  /*72a0*/  @P0 BRA `(.L_x_32) ;  /* 0x0000006c00380947 */ /* 0x000fec0003800000 */
[----:B------:R-:W0:Y:S01]  /*72b0*/  LDC.64 R4, c[0x0][0x5c8] ;  /* 0x00017200ff047b82 */ /* 0x000e220000000a00 */
[----:B-----5:R-:W-:Y:S01]  /*72c0*/  FSETP.NEU.AND P2, PT, R139, RZ, PT ;  /* 0x000000ff8b00720b */ /* 0x020fe20003f4d000 */
[----:B------:R-:W-:Y:S01]  /*72d0*/  BSSY B0, `(.L_x_32) ;  /* 0x00006cb000007945 */ /* 0x000fe20003800000 */
[----:B------:R-:W-:-:S04]  /*72e0*/  ISETP.GT.AND P0, PT, R3, RZ, PT ;  /* 0x000000ff0300720c */ /* 0x000fc80003f04270 */
[----:B------:R-:W-:Y:S01]  /*72f0*/  ISETP.GT.AND P1, PT, R0, RZ, P0 ;  /* 0x000000ff0000720c */ /* 0x000fe20000724270 */
[-C--:B0-----:R-:W-:Y:S02]  /*7300*/  IMAD R8, R141, R4.reuse, RZ ;  /* 0x000000048d087224 */ /* 0x081fe400078e02ff */
[----:B------:R-:W-:-:S04]  /*7310*/  IMAD.WIDE.U32 R144, R140, R4, R6 ;  /* 0x000000048c907225 */ /* 0x000fc800078e0006 */
[----:B------:R-:W-:-:S04]  /*7320*/  IMAD R7, R140, R5, R8 ;  /* 0x000000058c077224 */ /* 0x000fc800078e0208 */
[----:B------:R-:W-:Y:S01]  /*7330*/  IMAD.IADD R153, R145, 0x1, R7 ;  /* 0x0000000191997824 */ /* 0x000fe200078e0207 */
[----:B------:R-:W-:Y:S06]  /*7340*/  @!P2 BRA `(.L_x_33) ;  /* 0x0000004c0044a947 */ /* 0x000fec0003800000 */
[----:B------:R-:W0:Y:S01]  /*7350*/  LDC.64 R20, c[0x0][0x5b8] ;  /* 0x00016e00ff147b82 */ /* 0x000e220000000a00 */
[----:B------:R-:W-:-:S07]  /*7360*/  ULDC.64 UR4, c[0x0][0x5c0] ;  /* 0x0001700000047ab9 */ /* 0x000fce0000000a00 */
[----:B------:R-:W1:Y:S08]  /*7370*/  LDC.64 R142, c[0x0][0x5b0] ;  /* 0x00016c00ff8e7b82 */ /* 0x000e700000000a00 */
[----:B------:R-:W2:Y:S01]  /*7380*/  LDC.64 R12, c[0x0][0x5a8] ;  /* 0x00016a00ff0c7b82 */ /* 0x000ea20000000a00 */
[-C--:B0-----:R-:W-:Y:S02]  /*7390*/  IMAD R6, R15, R20.reuse, RZ ;  /* 0x000000140f067224 */ /* 0x081fe400078e02ff */
[----:B------:R-:W-:-:S04]  /*73a0*/  IMAD.WIDE.U32 R148, R137, R20, R10 ;  /* 0x0000001489947225 */ /* 0x000fc800078e000a */
[----:B------:R-:W-:Y:S02]  /*73b0*/  IMAD R21, R137, R21, R6 ;  /* 0x0000001589157224 */ /* 0x000fe400078e0206 */
[-C--:B-1----:R-:W-:Y:S02]  /*73c0*/  IMAD R151, R141, R142.reuse, RZ ;  /* 0x0000008e8d977224 */ /* 0x082fe400078e02ff */
[----:B------:R-:W-:Y:S02]  /*73d0*/  IMAD.IADD R147, R149, 0x1, R21 ;  /* 0x0000000195937824 */ /* 0x000fe400078e0215 */
[----:B------:R-:W-:Y:S02]  /*73e0*/  IMAD.MOV.U32 R146, RZ, RZ, R148 ;  /* 0x000000ffff927224 */ /* 0x000fe400078e0094 */
[C---:B------:R-:W-:Y:S02]  /*73f0*/  IMAD R151, R140.reuse, R143, R151 ;  /* 0x0000008f8c977224 */ /* 0x040fe400078e0297 */
[----:B------:R-:W-:-:S04]  /*7400*/  IMAD.WIDE.U32 R6, R140, R142, R146 ;  /* 0x0000008e8c067225 */ /* 0x000fc800078e0092 */
[----:B------:R-:W-:Y:S01]  /*7410*/  IMAD.IADD R7, R7, 0x1, R151 ;  /* 0x0000000107077824 */ /* 0x000fe200078e0297 */
[----:B--2---:R-:W-:-:S04]  /*7420*/  LEA R8, P2, R6, R12, 0x1 ;  /* 0x0000000c06087211 */ /* 0x004fc800078408ff */
[----:B------:R-:W-:-:S05]  /*7430*/  LEA.HI.X R9, R6, R13, R7, 0x1, P2 ;  /* 0x0000000d06097211 */ /* 0x000fca00010f0c07 */
[----:B------:R0:W2:Y:S01]  /*7440*/  @P1 LDG.E.LTC128B.U16 R152, desc[UR40][R8.64] ;  /* 0x0000002808981981 */ /* 0x0000a2000c1e1520 */
[----:B------:R-:W-:Y:S01]  /*7450*/  ISETP.GT.AND P3, PT, R3, 0x1, PT ;  /* 0x000000010300780c */ /* 0x000fe20003f64270 */
[----:B------:R-:W-:Y:S01]  /*7460*/  IMAD.WIDE.U32 R14, R140, R142, R10 ;  /* 0x0000008e8c0e7225 */ /* 0x000fe200078e000a */
[----:B------:R-:W-:Y:S01]  /*7470*/  BSSY B1, `(.L_x_34) ;  /* 0x0000012000017945 */ /* 0x000fe20003800000 */
[----:B------:R-:W-:Y:S02]  /*7480*/  SHF.L.U64.HI R145, R142, 0x3, R143 ;  /* 0x000000038e917819 */ /* 0x000fe4000001028f */
[----:B------:R-:W-:Y:S02]  /*7490*/  IMAD.IADD R15, R151, 0x1, R15 ;  /* 0x00000001970f7824 */ /* 0x000fe400078e020f */
[----:B------:R-:W-:-:S04]  /*74a0*/  IMAD.WIDE.U32 R14, R137, R20, R14 ;  /* 0x00000014890e7225 */ /* 0x000fc800078e000e */
[----:B0-----:R-:W-:Y:S01]  /*74b0*/  IMAD.IADD R9, R21, 0x1, R15 ;  /* 0x0000000115097824 */ /* 0x001fe200078e020f */
[----:B------:R-:W-:-:S04]  /*74c0*/  LEA R8, P4, R14, R12, 0x1 ;  /* 0x0000000c0e087211 */ /* 0x000fc800078808ff */
[----:B------:R-:W-:Y:S01]  /*74d0*/  LEA.HI.X R9, R14, R13, R9, 0x1, P4 ;  /* 0x0000000d0e097211 */ /* 0x000fe200020f0c09 */
[----:B--2---:R-:W-:-:S04]  /*74e0*/  IMAD.U32 R6, R152, 0x10000, RZ ;  /* 0x0001000098067824 */ /* 0x004fc800078e00ff */
[----:B------:R-:W-:Y:S01]  /*74f0*/  FMUL R7, R6, R139 ;  /* 0x0000008b06077220 */ /* 0x000fe20000400000 */
[----:B------:R-:W-:-:S03]  /*7500*/  LEA R6, P2, R144, UR4, 0x1 ;  /* 0x0000000490067c11 */ /* 0x000fc6000f8408ff */
[----:B------:R-:W-:Y:S01]  /*7510*/  FFMA R128, R128, R138, R7 ;  /* 0x0000008a80807223 */ /* 0x000fe20000000007 */
[----:B------:R-:W-:Y:S01]  /*7520*/  LEA.HI.X R7, R144, UR5, R153, 0x1, P2 ;  /* 0x0000000590077c11 */ /* 0x000fe200090f0c99 */
[----:B------:R-:W-:Y:S01]  /*7530*/  IMAD.SHL.U32 R144, R142, 0x8, RZ ;  /* 0x000000088e907824 */ /* 0x000fe200078e00ff */
[----:B------:R-:W-:Y:S02]  /*7540*/  ISETP.GT.AND P2, PT, R0, RZ, P3 ;  /* 0x000000ff0000720c */ /* 0x000fe40001f44270 */
[----:B------:R-:W-:-:S05]  /*7550*/  F2FP.BF16.F32.PACK_AB R128, RZ, R128 ;  /* 0x00000080ff80723e */ /* 0x000fca00000010ff */
[----:B------:R0:W-:Y:S06]  /*7560*/  @P1 STG.E.U16 desc[UR40][R6.64], R128 ;  /* 0x0000008006001986 */ /* 0x0001ec000c101528 */
[----:B------:R-:W-:Y:S05]  /*7570*/  @!P2 BRA `(.L_x_35) ;  /* 0x000000000004a947 */ /* 0x000fea0003800000 */
[----:B------:R1:W5:Y:S02]  /*7580*/  LDG.E.LTC128B.U16 R152, desc[UR40][R8.64+0x2] ;  /* 0x0000022808987981 */ /* 0x000364000c1e1520 */
.L_x_35:
[----:B------:R-:W-:Y:S05]  /*7590*/  BSYNC B1 ;  /* 0x0000000000017941 */ /* 0x000fea0003800000 */
.L_x_34:
[----:B-----5:R-:W-:Y:S01]  /*75a0*/  IMAD.U32 R14, R152, 0x10000, RZ ;  /* 0x00010000980e7824 */ /* 0x020fe200078e00ff */
[----:B------:R-:W-:Y:S01]  /*75b0*/  ISETP.GT.AND P1, PT, R0, 0x8, P0 ;  /* 0x000000080000780c */ /* 0x000fe20000724270 */
[----:B------:R-:W-:-:S04]  /*75c0*/  IMAD.WIDE.U32 R158, R140, R142, R144 ;  /* 0x0000008e8c9e7225 */ /* 0x000fc800078e0090 */
[----:B------:R-:W-:Y:S01]  /*75d0*/  FMUL R14, R14, R139 ;  /* 0x0000008b0e0e7220 */ /* 0x000fe20000400000 */
[----:B------:R-:W-:Y:S01]  /*75e0*/  IMAD.IADD R161, R151, 0x1, R159 ;  /* 0x0000000197a17824 */ /* 0x000fe200078e029f */
[----:B------:R-:W-:Y:S02]  /*75f0*/  IADD3 R15, P4, R148, R158, RZ ;  /* 0x0000009e940f7210 */ /* 0x000fe40007f9e0ff */
[----:B------:R-:W-:-:S03]  /*7600*/  FFMA R129, R129, R138, R14 ;  /* 0x0000008a81817223 */ /* 0x000fc6000000000e */
[----:B0-----:R-:W-:Y:S02]  /*7610*/  IMAD.X R128, R161, 0x1, R147, P4 ;  /* 0x00000001a1807824 */ /* 0x001fe400020e0693 */
[----:B------:R-:W-:Y:S02]  /*7620*/  F2FP.BF16.F32.PACK_AB R129, RZ, R129 ;  /* 0x00000081ff81723e */ /* 0x000fe400000010ff */
[----:B------:R-:W-:Y:S02]  /*7630*/  LEA R14, P4, R15, R12, 0x1 ;  /* 0x0000000c0f0e7211 */ /* 0x000fe400078808ff */
[----:B------:R-:W-:Y:S02]  /*7640*/  PRMT R154, R129, 0x7610, R154 ;  /* 0x00007610819a7816 */ /* 0x000fe4000000009a */
[----:B------:R-:W-:-:S03]  /*7650*/  LEA.HI.X R15, R15, R13, R128, 0x1, P4 ;  /* 0x0000000d0f0f7211 */ /* 0x000fc600020f0c80 */
[----:B------:R0:W-:Y:S04]  /*7660*/  @P2 STG.E.U16 desc[UR40][R6.64+0x2], R154 ;  /* 0x0000029a06002986 */ /* 0x0001e8000c101528 */
[----:B------:R2:W3:Y:S01]  /*7670*/  @P1 LDG.E.LTC128B.U16 R152, desc[UR40][R14.64] ;  /* 0x000000280e981981 */ /* 0x0004e2000c1e1520 */
[C---:B------:R-:W-:Y:S01]  /*7680*/  IMAD.SHL.U32 R153, R4.reuse, 0x10, RZ ;  /* 0x0000001004997824 */ /* 0x040fe200078e00ff */
[----:B------:R-:W-:Y:S01]  /*7690*/  SHF.L.U64.HI R155, R4, 0x4, R5 ;  /* 0x00000004049b7819 */ /* 0x000fe20000010205 */
[----:B------:R-:W-:Y:S01]  /*76a0*/  BSSY B1, `(.L_x_36) ;  /* 0x0000011000017945 */ /* 0x000fe20003800000 */
[----:B------:R-:W-:-:S05]  /*76b0*/  IADD3 R156, P2, R10, R158, RZ ;  /* 0x0000009e0a9c7210 */ /* 0x000fca0007f5e0ff */
[----:B------:R-:W-:Y:S01]  /*76c0*/  IMAD.X R157, R11, 0x1, R161, P2 ;  /* 0x000000010b9d7824 */ /* 0x000fe200010e06a1 */
[----:B------:R-:W-:Y:S01]  /*76d0*/  ISETP.GT.AND P2, PT, R0, 0x8, P3 ;  /* 0x000000080000780c */ /* 0x000fe20001f44270 */
[----:B------:R-:W-:-:S03]  /*76e0*/  IMAD.WIDE.U32 R156, R137, R20, R156 ;  /* 0x00000014899c7225 */ /* 0x000fc600078e009c */
[----:B--2---:R-:W-:Y:S01]  /*76f0*/  LEA R14, P5, R156, R12, 0x1 ;  /* 0x0000000c9c0e7211 */ /* 0x004fe200078a08ff */
[----:B---3--:R-:W-:-:S04]  /*7700*/  IMAD.U32 R128, R152, 0x10000, RZ ;  /* 0x0001000098807824 */ /* 0x008fc800078e00ff */
[----:B------:R-:W-:Y:S01]  /*7710*/  FMUL R129, R128, R139 ;  /* 0x0000008b80817220 */ /* 0x000fe20000400000 */
[----:B------:R-:W-:-:S03]  /*7720*/  IADD3 R128, P4, R153, R6, RZ ;  /* 0x0000000699807210 */ /* 0x000fc60007f9e0ff */
[----:B------:R-:W-:Y:S01]  /*7730*/  FFMA R129, R130, R138, R129 ;  /* 0x0000008a82817223 */ /* 0x000fe20000000081 */
[----:B------:R-:W-:-:S04]  /*7740*/  IMAD.IADD R130, R21, 0x1, R157 ;  /* 0x0000000115827824 */ /* 0x000fc800078e029d */
[----:B0-----:R-:W-:Y:S01]  /*7750*/  F2FP.BF16.F32.PACK_AB R154, RZ, R129 ;  /* 0x00000081ff9a723e */ /* 0x001fe200000010ff */
[----:B------:R-:W-:Y:S01]  /*7760*/  IMAD.X R129, R155, 0x1, R7, P4 ;  /* 0x000000019b817824 */ /* 0x000fe200020e0607 */
[----:B------:R-:W-:-:S04]  /*7770*/  LEA.HI.X R15, R156, R13, R130, 0x1, P5 ;  /* 0x0000000d9c0f7211 */ /* 0x000fc800028f0c82 */
[----:B------:R0:W-:Y:S01]  /*7780*/  @P1 STG.E.U16 desc[UR40][R128.64], R154 ;  /* 0x0000009a80001986 */ /* 0x0001e2000c101528 */
[----:B------:R-:W-:Y:S05]  /*7790*/  @!P2 BRA `(.L_x_37) ;  /* 0x000000000004a947 */ /* 0x000fea0003800000 */
[----:B------:R2:W5:Y:S02]  /*77a0*/  LDG.E.LTC128B.U16 R152, desc[UR40][R14.64+0x2] ;  /* 0x000002280e987981 */ /* 0x000564000c1e1520 */
.L_x_37:
[----:B------:R-:W-:Y:S05]  /*77b0*/  BSYNC B1 ;  /* 0x0000000000017941 */ /* 0x000fea0003800000 */
.L_x_36:
[----:B-----5:R-:W-:Y:S01]  /*77c0*/  IMAD.U32 R130, R152, 0x10000, RZ ;  /* 0x0001000098827824 */ /* 0x020fe200078e00ff */
[----:B------:R-:W-:Y:S01]  /*77d0*/  ISETP.GT.AND P1, PT, R3, 0x8, PT ;  /* 0x000000080300780c */ /* 0x000fe20003f24270 */
[----:B------:R-:W-:Y:S01]  /*77e0*/  BSSY B1, `(.L_x_38) ;  /* 0x000000c000017945 */ /* 0x000fe20003800000 */
[----:B------:R-:W-:Y:S02]  /*77f0*/  IMAD R157, R143, 0x78, RZ ;  /* 0x000000788f9d7824 */ /* 0x000fe400078e02ff */
[----:B------:R-:W-:Y:S01]  /*7800*/  FMUL R130, R130, R139 ;  /* 0x0000008b82827220 */ /* 0x000fe20000400000 */
[----:B------:R-:W-:-:S03]  /*7810*/  ISETP.GT.AND P4, PT, R0, RZ, P1 ;  /* 0x000000ff0000720c */ /* 0x000fc60000f84270 */
[----:B------:R-:W-:Y:S01]  /*7820*/  FFMA R130, R131, R138, R130 ;  /* 0x0000008a83827223 */ /* 0x000fe20000000082 */
[----:B------:R-:W-:-:S04]  /*7830*/  IMAD.MOV.U32 R131, RZ, RZ, R161 ;  /* 0x000000ffff837224 */ /* 0x000fc800078e00a1 */
[----:B------:R-:W-:-:S04]  /*7840*/  F2FP.BF16.F32.PACK_AB R130, RZ, R130 ;  /* 0x00000082ff82723e */ /* 0x000fc800000010ff */
[----:B0-----:R-:W-:Y:S01]  /*7850*/  PRMT R154, R130, 0x7610, R154 ;  /* 0x00007610829a7816 */ /* 0x001fe2000000009a */
[----:B------:R-:W-:-:S04]  /*7860*/  IMAD.MOV.U32 R130, RZ, RZ, R158 ;  /* 0x000000ffff827224 */ /* 0x000fc800078e009e */
[----:B------:R0:W-:Y:S01]  /*7870*/  @P2 STG.E.U16 desc[UR40][R128.64+0x2], R154 ;  /* 0x0000029a80002986 */ /* 0x0001e2000c101528 */
[----:B------:R-:W-:Y:S05]  /*7880*/  @!P4 BRA `(.L_x_39) ;  /* 0x000000000004c947 */ /* 0x000fea0003800000 */
[----:B------:R3:W5:Y:S02]  /*7890*/  LDG.E.LTC128B.U16 R152, desc[UR40][R8.64+0x10] ;  /* 0x0000102808987981 */ /* 0x000764000c1e1520 */
.L_x_39:
[----:B------:R-:W-:Y:S05]  /*78a0*/  BSYNC B1 ;  /* 0x0000000000017941 */ /* 0x000fea0003800000 */
.L_x_38:
[----:B0----5:R-:W-:Y:S01]  /*78b0*/  IMAD.U32 R154, R152, 0x10000, RZ ;  /* 0x00010000989a7824 */ /* 0x021fe200078e00ff */
[----:B------:R-:W-:Y:S01]  /*78c0*/  BSSY B1, `(.L_x_40) ;  /* 0x000000d000017945 */ /* 0x000fe20003800000 */
[----:B------:R-:W-:-:S04]  /*78d0*/  IMAD.WIDE.U32 R130, R142, 0x78, R130 ;  /* 0x000000788e827825 */ /* 0x000fc800078e0082 */
[----:B------:R-:W-:Y:S01]  /*78e0*/  FMUL R143, R154, R139 ;  /* 0x0000008b9a8f7220 */ /* 0x000fe20000400000 */
[----:B------:R-:W-:Y:S01]  /*78f0*/  IMAD.IADD R159, R131, 0x1, R157 ;  /* 0x00000001839f7824 */ /* 0x000fe200078e029d */
[----:B------:R-:W-:Y:S02]  /*7900*/  IADD3 R154, P2, P5, R148, R130, R144 ;  /* 0x00000082949a7210 */ /* 0x000fe40007d5e090 */
[----:B------:R-:W-:Y:S02]  /*7910*/  FFMA R143, R132, R138, R143 ;  /* 0x0000008a848f7223 */ /* 0x000fe4000000008f */
[----:B------:R-:W-:-:S03]  /*7920*/  IADD3.X R156, R147, R159, R145, P2, P5 ;  /* 0x0000009f939c7210 */ /* 0x000fc600017ea491 */
[----:B------:R-:W-:Y:S02]  /*7930*/  F2FP.BF16.F32.PACK_AB R143, RZ, R143 ;  /* 0x0000008fff8f723e */ /* 0x000fe400000010ff */
[----:B------:R-:W-:-:S03]  /*7940*/  ISETP.GT.AND P2, PT, R3, 0x9, PT ;  /* 0x000000090300780c */ /* 0x000fc60003f44270 */
[----:B------:R0:W-:Y:S01]  /*7950*/  @P4 STG.E.U16 desc[UR40][R6.64+0x10], R143 ;  /* 0x0000108f06004986 */ /* 0x0001e2000c101528 */
[----:B------:R-:W-:-:S13]  /*7960*/  ISETP.GT.AND P5, PT, R0, RZ, P2 ;  /* 0x000000ff0000720c */ /* 0x000fda00017a4270 */
[----:B0-----:R-:W-:Y:S05]  /*7970*/  @!P5 BRA `(.L_x_41) ;  /* 0x000000000004d947 */ /* 0x001fea0003800000 */
[----:B------:R0:W5:Y:S02]  /*7980*/  LDG.E.LTC128B.U16 R152, desc[UR40][R8.64+0x12] ;  /* 0x0000122808987981 */ /* 0x000164000c1e1520 */
.L_x_41:
[----:B------:R-:W-:Y:S05]  /*7990*/  BSYNC B1 ;  /* 0x0000000000017941 */ /* 0x000fea0003800000 */
.L_x_40:
[----:B-----5:R-:W-:Y:S01]  /*79a0*/  IMAD.U32 R132, R152, 0x10000, RZ ;  /* 0x0001000098847824 */ /* 0x020fe200078e00ff */
[----:B------:R-:W-:Y:S01]  /*79b0*/  ISETP.GT.AND P4, PT, R0, 0x8, P1 ;  /* 0x000000080000780c */ /* 0x000fe20000f84270 */
[----:B------:R-:W-:Y:S02]  /*79c0*/  BSSY B1, `(.L_x_42) ;  /* 0x0000007000017945 */ /* 0x000fe40003800000 */
[----:B------:R-:W-:-:S04]  /*79d0*/  FMUL R132, R132, R139 ;  /* 0x0000008b84847220 */ /* 0x000fc80000400000 */
[----:B------:R-:W-:-:S05]  /*79e0*/  FFMA R132, R133, R138, R132 ;  /* 0x0000008a85847223 */ /* 0x000fca0000000084 */
[----:B------:R-:W-:-:S05]  /*79f0*/  F2FP.BF16.F32.PACK_AB R132, RZ, R132 ;  /* 0x00000084ff84723e */ /* 0x000fca00000010ff */
[----:B------:R4:W-:Y:S01]  /*7a00*/  @P5 STG.E.U16 desc[UR40][R6.64+0x12], R132 ;  /* 0x0000128406005986 */ /* 0x0009e2000c101528 */
[----:B------:R-:W-:Y:S05]  /*7a10*/  @!P4 BRA `(.L_x_43) ;  /* 0x000000000004c947 */ /* 0x000fea0003800000 */
[----:B------:R0:W5:Y:S02]  /*7a20*/  LDG.E.LTC128B.U16 R152, desc[UR40][R14.64+0x10] ;  /* 0x000010280e987981 */ /* 0x000164000c1e1520 */
.L_x_43:
[----:B------:R-:W-:Y:S05]  /*7a30*/  BSYNC B1 ;  /* 0x0000000000017941 */ /* 0x000fea0003800000 */
.L_x_42:
[----:B----45:R-:W-:Y:S01]  /*7a40*/  IMAD.U32 R132, R152, 0x10000, RZ ;  /* 0x0001000098847824 */ /* 0x030fe200078e00ff */
        /* <DEDUP_REMOVED lines=8> */
.L_x_45:
[----:B------:R-:W-:Y:S05]  /*7ad0*/  BSYNC B1 ;  /* 0x0000000000017941 */ /* 0x000fea0003800000 */
.L_x_44:
[----:B-----5:R-:W-:Y:S01]  /*7ae0*/  IMAD.U32 R132, R152, 0x10000, RZ ;  /* 0x0001000098847824 */ /* 0x020fe200078e00ff */
[----:B------:R-:W-:-:S03]  /*7af0*/  IADD3 R131, P4, R148, R130, RZ ;  /* 0x0000008294837210 */ /* 0x000fc60007f9e0ff */
[----:B------:R-:W-:Y:S02]  /*7b00*/  FMUL R132, R132, R139 ;  /* 0x0000008b84847220 */ /* 0x000fe40000400000 */
[----:B------:R-:W-:Y:S01]  /*7b10*/  IMAD.X R146, R159, 0x1, R147, P4 ;  /* 0x000000019f927824 */ /* 0x000fe200020e0693 */
[----:B------:R-:W-:Y:S01]  /*7b20*/  LEA R130, P4, R131, R12, 0x1 ;  /* 0x0000000c83827211 */ /* 0x000fe200078808ff */
[----:B------:R-:W-:-:S03]  /*7b30*/  FFMA R132, R135, R138, R132 ;  /* 0x0000008a87847223 */ /* 0x000fc60000000084 */
[----:B------:R-:W-:Y:S02]  /*7b40*/  LEA.HI.X R131, R131, R13, R146, 0x1, P4 ;  /* 0x0000000d83837211 */ /* 0x000fe400020f0c92 */
[----:B------:R-:W-:-:S04]  /*7b50*/  F2FP.BF16.F32.PACK_AB R132, RZ, R132 ;  /* 0x00000084ff84723e */ /* 0x000fc800000010ff */
[----:B----4-:R-:W-:-:S05]  /*7b60*/  PRMT R133, R132, 0x7610, R133 ;  /* 0x0000761084857816 */ /* 0x010fca0000000085 */
[----:B------:R4:W-:Y:S01]  /*7b70*/  @P5 STG.E.U16 desc[UR40][R128.64+0x12], R133 ;  /* 0x0000128580005986 */ /* 0x0009e2000c101528 */
[----:B------:R-:W-:-:S13]  /*7b80*/  ISETP.GT.AND P5, PT, R0, 0x80, P0 ;  /* 0x000000800000780c */ /* 0x000fda00007a4270 */
[----:B------:R1:W2:Y:S01]  /*7b90*/  @P5 LDG.E.LTC128B.U16 R152, desc[UR40][R130.64] ;  /* 0x0000002882985981 */ /* 0x0002a2000c1e1520 */
[----:B------:R-:W-:Y:S01]  /*7ba0*/  IMAD.WIDE.U32 R146, R142, 0x78, R144 ;  /* 0x000000788e927825 */ /* 0x000fe200078e0090 */
[----:B------:R-:W-:Y:S03]  /*7bb0*/  BSSY B1, `(.L_x_46) ;  /* 0x0000016000017945 */ /* 0x000fe60003800000 */
[----:B------:R-:W-:Y:S02]  /*7bc0*/  IMAD.IADD R149, R157, 0x1, R147 ;  /* 0x000000019d957824 */ /* 0x000fe400078e0293 */
[----:B------:R-:W-:Y:S02]  /*7bd0*/  IMAD.MOV.U32 R148, RZ, RZ, R146 ;  /* 0x000000ffff947224 */ /* 0x000fe400078e0092 */
[----:B------:R-:W-:Y:S02]  /*7be0*/  IMAD R5, R5, 0xf0, RZ ;  /* 0x000000f005057824 */ /* 0x000fe400078e02ff */
[----:B----4-:R-:W-:-:S03]  /*7bf0*/  IMAD.WIDE.U32 R132, R140, R142, R148 ;  /* 0x0000008e8c847225 */ /* 0x010fc600078e0094 */
[----:B------:R-:W-:-:S04]  /*7c00*/  IADD3 R134, P4, R10, R132, RZ ;  /* 0x000000840a867210 */ /* 0x000fc80007f9e0ff */
[----:B------:R-:W-:-:S03]  /*7c10*/  IADD3.X R135, R11, R151, R133, P4, !PT ;  /* 0x000000970b877210 */ /* 0x000fc600027fe485 */
[----:B------:R-:W-:-:S04]  /*7c20*/  IMAD.WIDE.U32 R134, R137, R20, R134 ;  /* 0x0000001489867225 */ /* 0x000fc800078e0086 */
[----:B-1----:R-:W-:Y:S01]  /*7c30*/  IMAD.IADD R131, R21, 0x1, R135 ;  /* 0x0000000115837824 */ /* 0x002fe200078e0287 */
[----:B------:R-:W-:-:S04]  /*7c40*/  LEA R130, P4, R134, R12, 0x1 ;  /* 0x0000000c86827211 */ /* 0x000fc800078808ff */
[----:B------:R-:W-:Y:S02]  /*7c50*/  LEA.HI.X R131, R134, R13, R131, 0x1, P4 ;  /* 0x0000000d86837211 */ /* 0x000fe400020f0c83 */
[----:B------:R-:W-:Y:S01]  /*7c60*/  ISETP.GT.AND P4, PT, R0, 0x80, P3 ;  /* 0x000000800000780c */ /* 0x000fe20001f84270 */
[----:B--2---:R-:W-:-:S04]  /*7c70*/  IMAD.U32 R132, R152, 0x10000, RZ ;  /* 0x0001000098847824 */ /* 0x004fc800078e00ff */
[----:B------:R-:W-:-:S04]  /*7c80*/  FMUL R133, R132, R139 ;  /* 0x0000008b84857220 */ /* 0x000fc80000400000 */
[----:B------:R-:W-:Y:S01]  /*7c90*/  FFMA R120, R120, R138, R133 ;  /* 0x0000008a78787223 */ /* 0x000fe20000000085 */
[----:B------:R-:W-:-:S04]  /*7ca0*/  IMAD.WIDE.U32 R132, R4, 0xf0, R128 ;  /* 0x000000f004847825 */ /* 0x000fc800078e0080 */
[----:B------:R-:W-:Y:S01]  /*7cb0*/  F2FP.BF16.F32.PACK_AB R120, RZ, R120 ;  /* 0x00000078ff78723e */ /* 0x000fe200000010ff */
[----:B------:R-:W-:Y:S02]  /*7cc0*/  IMAD.IADD R135, R133, 0x1, R5 ;  /* 0x0000000185877824 */ /* 0x000fe400078e0205 */
[----:B------:R-:W-:-:S05]  /*7cd0*/  @P5 IMAD.MOV.U32 R134, RZ, RZ, R132 ;  /* 0x000000ffff865224 */ /* 0x000fca00078e0084 */
[----:B------:R1:W-:Y:S01]  /*7ce0*/  @P5 STG.E.U16 desc[UR40][R134.64], R120 ;  /* 0x0000007886005986 */ /* 0x0003e2000c101528 */
[----:B------:R-:W-:Y:S05]  /*7cf0*/  @!P4 BRA `(.L_x_47) ;  /* 0x000000000004c947 */ /* 0x000fea0003800000 */
[----:B------:R2:W5:Y:S02]  /*7d00*/  LDG.E.LTC128B.U16 R152, desc[UR40][R130.64+0x2] ;  /* 0x0000022882987981 */ /* 0x000564000c1e1520 */
.L_x_47:
[----:B------:R-:W-:Y:S05]  /*7d10*/  BSYNC B1 ;  /* 0x0000000000017941 */ /* 0x000fea0003800000 */
.L_x_46:
[----:B-1---5:R-:W-:Y:S01]  /*7d20*/  IMAD.U32 R120, R152, 0x10000, RZ ;  /* 0x0001000098787824 */ /* 0x022fe200078e00ff */
[----:B------:R-:W-:Y:S01]  /*7d30*/  IADD3 R146, P5, R144, R146, RZ ;  /* 0x0000009290927210 */ /* 0x000fe20007fbe0ff */
[----:B------:R-:W-:Y:S01]  /*7d40*/  @P4 IMAD.MOV.U32 R144, RZ, RZ, R132 ;  /* 0x000000ffff904224 */ /* 0x000fe200078e0084 */
[----:B------:R-:W-:Y:S01]  /*7d50*/  ISETP.GT.AND P0, PT, R0, 0x88, P0 ;  /* 0x000000880000780c */ /* 0x000fe20000704270 */
[----:B------:R-:W-:Y:S01]  /*7d60*/  FMUL R120, R120, R139 ;  /* 0x0000008b78787220 */ /* 0x000fe20000400000 */
[----:B------:R-:W-:Y:S01]  /*7d70*/  BSSY B1, `(.L_x_48) ;  /* 0x000000d000017945 */ /* 0x000fe20003800000 */
[----:B------:R-:W-:Y:S02]  /*7d80*/  IMAD.X R147, R149, 0x1, R145, P5 ;  /* 0x0000000195937824 */ /* 0x000fe400028e0691 */
[----:B------:R-:W-:Y:S01]  /*7d90*/  FFMA R120, R121, R138, R120 ;  /* 0x0000008a79787223 */ /* 0x000fe20000000078 */
[----:B------:R-:W-:Y:S02]  /*7da0*/  @P4 IMAD.MOV.U32 R145, RZ, RZ, R135 ;  /* 0x000000ffff914224 */ /* 0x000fe400078e0087 */
[----:B------:R-:W-:-:S02]  /*7db0*/  IMAD.WIDE.U32 R140, R140, R142, R146 ;  /* 0x0000008e8c8c7225 */ /* 0x000fc400078e0092 */
[----:B------:R-:W-:Y:S02]  /*7dc0*/  F2FP.BF16.F32.PACK_AB R120, RZ, R120 ;  /* 0x00000078ff78723e */ /* 0x000fe400000010ff */
[----:B------:R-:W-:Y:S02]  /*7dd0*/  IADD3 R142, P5, R10, R140, RZ ;  /* 0x0000008c0a8e7210 */ /* 0x000fe40007fbe0ff */
[----:B------:R-:W-:-:S05]  /*7de0*/  PRMT R121, R120, 0x7610, R121 ;  /* 0x0000761078797816 */ /* 0x000fca0000000079 */
[----:B------:R1:W-:Y:S01]  /*7df0*/  @P4 STG.E.U16 desc[UR40][R144.64+0x2], R121 ;  /* 0x0000027990004986 */ /* 0x0003e2000c101528 */
[----:B------:R-:W-:-:S04]  /*7e00*/  LEA R120, P4, R154, R12, 0x1 ;  /* 0x0000000c9a787211 */ /* 0x000fc800078808ff */
[----:B-1----:R-:W-:Y:S01]  /*7e10*/  LEA.HI.X R121, R154, R13, R156, 0x1, P4 ;  /* 0x0000000d9a797211 */ /* 0x002fe200020f0c9c */
[----:B------:R-:W-:Y:S08]  /*7e20*/  @!P0 BRA `(.L_x_49) ;  /* 0x0000000000048947 */ /* 0x000ff00003800000 */
[----:B------:R1:W5:Y:S02]  /*7e30*/  LDG.E.LTC128B.U16 R152, desc[UR40][R120.64] ;  /* 0x0000002878987981 */ /* 0x000364000c1e1520 */
.L_x_49:
[----:B------:R-:W-:Y:S05]  /*7e40*/  BSYNC B1 ;  /* 0x0000000000017941 */ /* 0x000fea0003800000 */
.L_x_48:
[----:B-----5:R-:W-:Y:S01]  /*7e50*/  IMAD.U32 R10, R152, 0x10000, RZ ;  /* 0x00010000980a7824 */ /* 0x020fe200078e00ff */
[----:B------:R-:W-:Y:S01]  /*7e60*/  IADD3.X R143, R11, R151, R141, P5, !PT ;  /* 0x000000970b8f7210 */ /* 0x000fe20002ffe48d */
[----:B------:R-:W-:Y:S01]  /*7e70*/  BSSY B1, `(.L_x_50) ;  /* 0x000000e000017945 */ /* 0x000fe20003800000 */
[----:B------:R-:W-:Y:S01]  /*7e80*/  ISETP.GT.AND P3, PT, R0, 0x88, P3 ;  /* 0x000000880000780c */ /* 0x000fe20001f64270 */
[----:B------:R-:W-:Y:S01]  /*7e90*/  FMUL R11, R10, R139 ;  /* 0x0000008b0a0b7220 */ /* 0x000fe20000400000 */
[----:B------:R-:W-:Y:S01]  /*7ea0*/  IADD3 R10, P4, R153, R132, RZ ;  /* 0x00000084990a7210 */ /* 0x000fe20007f9e0ff */
[----:B-1----:R-:W-:-:S04]  /*7eb0*/  IMAD.WIDE.U32 R120, R137, R20, R142 ;  /* 0x0000001489787225 */ /* 0x002fc800078e008e */
[----:B------:R-:W-:Y:S01]  /*7ec0*/  FFMA R11, R122, R138, R11 ;  /* 0x0000008a7a0b7223 */ /* 0x000fe2000000000b */
[----:B------:R-:W-:Y:S01]  /*7ed0*/  IMAD.IADD R21, R21, 0x1, R121 ;  /* 0x0000000115157824 */ /* 0x000fe200078e0279 */
[----:B------:R-:W-:-:S03]  /*7ee0*/  LEA R12, P5, R120, R12, 0x1 ;  /* 0x0000000c780c7211 */ /* 0x000fc600078a08ff */
[----:B------:R-:W-:Y:S01]  /*7ef0*/  F2FP.BF16.F32.PACK_AB R20, RZ, R11 ;  /* 0x0000000bff14723e */ /* 0x000fe200000010ff */
[----:B------:R-:W-:Y:S01]  /*7f00*/  IMAD.X R11, R135, 0x1, R155, P4 ;  /* 0x00000001870b7824 */ /* 0x000fe200020e069b */
[----:B------:R-:W-:-:S04]  /*7f10*/  LEA.HI.X R13, R120, R13, R21, 0x1, P5 ;  /* 0x0000000d780d7211 */ /* 0x000fc800028f0c15 */
[----:B------:R1:W-:Y:S01]  /*7f20*/  @P0 STG.E.U16 desc[UR40][R10.64], R20 ;  /* 0x000000140a000986 */ /* 0x0003e2000c101528 */
[----:B------:R-:W-:Y:S05]  /*7f30*/  @!P3 BRA `(.L_x_51) ;  /* 0x000000000004b947 */ /* 0x000fea0003800000 */
[----:B------:R4:W5:Y:S02]  /*7f40*/  LDG.E.LTC128B.U16 R152, desc[UR40][R12.64+0x2] ;  /* 0x000002280c987981 */ /* 0x000964000c1e1520 */
.L_x_51:
[----:B------:R-:W-:Y:S05]  /*7f50*/  BSYNC B1 ;  /* 0x0000000000017941 */ /* 0x000fea0003800000 */
.L_x_50:
[----:B-1---5:R-:W-:Y:S01]  /*7f60*/  IMAD.U32 R20, R152, 0x10000, RZ ;  /* 0x0001000098147824 */ /* 0x022fe200078e00ff */
        /* <DEDUP_REMOVED lines=8> */
.L_x_53:
[----:B------:R-:W-:Y:S05]  /*7ff0*/  BSYNC B1 ;  /* 0x0000000000017941 */ /* 0x000fea0003800000 */
.L_x_52:
[----:B-1---5:R-:W-:Y:S01]  /*8000*/  IMAD.U32 R20, R152, 0x10000, RZ ;  /* 0x0001000098147824 */ /* 0x022fe200078e00ff */
[----:B------:R-:W-:Y:S01]  /*8010*/  ISETP.GT.AND P3, PT, R0, 0x80, P2 ;  /* 0x000000800000780c */ /* 0x000fe20001764270 */
[----:B------:R-:W-:Y:S02]  /*8020*/  BSSY B1, `(.L_x_54) ;  /* 0x000000a000017945 */ /* 0x000fe40003800000 */
[----:B------:R-:W-:Y:S01]  /*8030*/  FMUL R21, R20, R139 ;  /* 0x0000008b14157220 */ /* 0x000fe20000400000 */
[----:B------:R-:W-:-:S03]  /*8040*/  @P0 IMAD.MOV.U32 R20, RZ, RZ, R132 ;  /* 0x000000ffff140224 */ /* 0x000fc600078e0084 */
[----:B------:R-:W-:-:S05]  /*8050*/  FFMA R21, R124, R138, R21 ;  /* 0x0000008a7c157223 */ /* 0x000fca0000000015 */
[----:B------:R-:W-:-:S04]  /*8060*/  F2FP.BF16.F32.PACK_AB R21, RZ, R21 ;  /* 0x00000015ff15723e */ /* 0x000fc800000010ff */
[----:B------:R-:W-:Y:S01]  /*8070*/  PRMT R120, R21, 0x7610, R120 ;  /* 0x0000761015787816 */ /* 0x000fe20000000078 */
[----:B------:R-:W-:-:S05]  /*8080*/  @P0 IMAD.MOV.U32 R21, RZ, RZ, R135 ;  /* 0x000000ffff150224 */ /* 0x000fca00078e0087 */
[----:B------:R1:W-:Y:S01]  /*8090*/  @P0 STG.E.U16 desc[UR40][R20.64+0x10], R120 ;  /* 0x0000107814000986 */ /* 0x0003e2000c101528 */
[----:B------:R-:W-:Y:S05]  /*80a0*/  @!P3 BRA `(.L_x_55) ;  /* 0x000000000004b947 */ /* 0x000fea0003800000 */
[----:B------:R0:W5:Y:S02]  /*80b0*/  LDG.E.LTC128B.U16 R152, desc[UR40][R130.64+0x12] ;  /* 0x0000122882987981 */ /* 0x000164000c1e1520 */
.L_x_55:
[----:B------:R-:W-:Y:S05]  /*80c0*/  BSYNC B1 ;  /* 0x0000000000017941 */ /* 0x000fea0003800000 */
.L_x_54:
[----:B-1---5:R-:W-:Y:S01]  /*80d0*/  IMAD.U32 R20, R152, 0x10000, RZ ;  /* 0x0001000098147824 */ /* 0x022fe200078e00ff */
[----:B------:R-:W-:Y:S01]  /*80e0*/  ISETP.GT.AND P1, PT, R0, 0x88, P1 ;  /* 0x000000880000780c */ /* 0x000fe20000f24270 */
[----:B------:R-:W-:Y:S01]  /*80f0*/  @P3 IMAD.MOV.U32 R133, RZ, RZ, R135 ;  /* 0x000000ffff853224 */ /* 0x000fe200078e0087 */
[----:B------:R-:W-:Y:S01]  /*8100*/  BSSY B1, `(.L_x_56) ;  /* 0x0000007000017945 */ /* 0x000fe20003800000 */
[----:B------:R-:W-:-:S04]  /*8110*/  FMUL R20, R20, R139 ;  /* 0x0000008b14147220 */ /* 0x000fc80000400000 */
[----:B------:R-:W-:-:S05]  /*8120*/  FFMA R20, R125, R138, R20 ;  /* 0x0000008a7d147223 */ /* 0x000fca0000000014 */
[----:B------:R-:W-:-:S05]  /*8130*/  F2FP.BF16.F32.PACK_AB R20, RZ, R20 ;  /* 0x00000014ff14723e */ /* 0x000fca00000010ff */
[----:B------:R1:W-:Y:S01]  /*8140*/  @P3 STG.E.U16 desc[UR40][R132.64+0x12], R20 ;  /* 0x0000121484003986 */ /* 0x0003e2000c101528 */
[----:B------:R-:W-:Y:S05]  /*8150*/  @!P1 BRA `(.L_x_57) ;  /* 0x0000000000049947 */ /* 0x000fea0003800000 */
[----:B------:R0:W5:Y:S02]  /*8160*/  LDG.E.LTC128B.U16 R152, desc[UR40][R12.64+0x10] ;  /* 0x000010280c987981 */ /* 0x000164000c1e1520 */
.L_x_57:
[----:B------:R-:W-:Y:S05]  /*8170*/  BSYNC B1 ;  /* 0x0000000000017941 */ /* 0x000fea0003800000 */
.L_x_56:
        /* <DEDUP_REMOVED lines=9> */
.L_x_59:
[----:B------:R-:W-:Y:S05]  /*8210*/  BSYNC B1 ;  /* 0x0000000000017941 */ /* 0x000fea0003800000 */
.L_x_58:
[----:B-----5:R-:W-:Y:S01]  /*8220*/  IMAD.U32 R20, R152, 0x10000, RZ ;  /* 0x0001000098147824 */ /* 0x020fe200078e00ff */
[----:B------:R-:W-:Y:S01]  /*8230*/  ISETP.GT.AND P3, PT, R3, 0x10, PT ;  /* 0x000000100300780c */ /* 0x000fe20003f64270 */
[----:B------:R-:W-:Y:S02]  /*8240*/  BSSY B1, `(.L_x_60) ;  /* 0x0000008000017945 */ /* 0x000fe40003800000 */
[----:B------:R-:W-:Y:S01]  /*8250*/  FMUL R20, R20, R139 ;  /* 0x0000008b14147220 */ /* 0x000fe20000400000 */
[----:B------:R-:W-:-:S03]  /*8260*/  ISETP.GT.AND P0, PT, R0, RZ, P3 ;  /* 0x000000ff0000720c */ /* 0x000fc60001f04270 */
[----:B------:R-:W-:-:S05]  /*8270*/  FFMA R20, R127, R138, R20 ;  /* 0x0000008a7f147223 */ /* 0x000fca0000000014 */
[----:B------:R-:W-:-:S05]  /*8280*/  F2FP.BF16.F32.PACK_AB R20, RZ, R20 ;  /* 0x00000014ff14723e */ /* 0x000fca00000010ff */
[----:B------:R0:W-:Y:S01]  /*8290*/  @P2 STG.E.U16 desc[UR40][R10.64+0x12], R20 ;  /* 0x000012140a002986 */ /* 0x0001e2000c101528 */
[----:B------:R-:W-:Y:S05]  /*82a0*/  @!P0 BRA `(.L_x_61) ;  /* 0x0000000000048947 */ /* 0x000fea0003800000 */
[----:B------:R0:W5:Y:S02]  /*82b0*/  LDG.E.LTC128B.U16 R152, desc[UR40][R8.64+0x20] ;  /* 0x0000202808987981 */ /* 0x000164000c1e1520 */
.L_x_61:
[----:B------:R-:W-:Y:S05]  /*82c0*/  BSYNC B1 ;  /* 0x0000000000017941 */ /* 0x000fea0003800000 */
.L_x_60:
[----:B01---5:R-:W-:Y:S01]  /*82d0*/  IMAD.U32 R10, R152, 0x10000, RZ ;  /* 0x00010000980a7824 */ /* 0x023fe200078e00ff */
        /* <DEDUP_REMOVED lines=9> */
.L_x_63:
[----:B------:R-:W-:Y:S05]  /*8370*/  BSYNC B1 ;  /* 0x0000000000017941 */ /* 0x000fea0003800000 */
.L_x_62:
        /* <DEDUP_REMOVED lines=9> */
.L_x_65:
[----:B------:R-:W-:Y:S05]  /*8410*/  BSYNC B1 ;  /* 0x0000000000017941 */ /* 0x000fea0003800000 */
.L_x_64:
[----:B0----5:R-:W-:Y:S01]  /*8420*/  IMAD.U32 R10, R152, 0x10000, RZ ;  /* 0x00010000980a7824 */ /* 0x021fe200078e00ff */
        /* <DEDUP_REMOVED lines=8> */
.L_x_67:
[----:B------:R-:W-:Y:S05]  /*84b0*/  BSYNC B1 ;  /* 0x0000000000017941 */ /* 0x000fea0003800000 */
.L_x_66:
        /* <DEDUP_REMOVED lines=10> */
.L_x_69:
[----:B------:R-:W-:Y:S05]  /*8560*/  BSYNC B1 ;  /* 0x0000000000017941 */ /* 0x000fea0003800000 */
.L_x_68:
[----:B0----5:R-:W-:Y:S01]  /*8570*/  IMAD.U32 R10, R152, 0x10000, RZ ;  /* 0x00010000980a7824 */ /* 0x021fe200078e00ff */
        /* <DEDUP_REMOVED lines=9> */
.L_x_71:
[----:B------:R-:W-:Y:S05]  /*8610*/  BSYNC B1 ;  /* 0x0000000000017941 */ /* 0x000fea0003800000 */
.L_x_70:
        /* <DEDUP_REMOVED lines=9> */
.L_x_73:
[----:B------:R-:W-:Y:S05]  /*86b0*/  BSYNC B1 ;  /* 0x0000000000017941 */ /* 0x000fea0003800000 */
.L_x_72:
        /* <DEDUP_REMOVED lines=9> */
.L_x_75:
[----:B------:R-:W-:Y:S05]  /*8750*/  BSYNC B1 ;  /* 0x0000000000017941 */ /* 0x000fea0003800000 */
.L_x_74:
        /* <DEDUP_REMOVED lines=9> */
.L_x_77:
[----:B------:R-:W-:Y:S05]  /*87f0*/  BSYNC B1 ;  /* 0x0000000000017941 */ /* 0x000fea0003800000 */
.L_x_76:
[----:B0----5:R-:W-:Y:S01]  /*8800*/  IMAD.U32 R10, R152, 0x10000, RZ ;  /* 0x00010000980a7824 */ /* 0x021fe200078e00ff */
[----:B------:R-:W-:Y:S01]  /*8810*/  ISETP.GT.AND P4, PT, R0, 0x80, P2 ;  /* 0x000000800000780c */ /* 0x000fe20001784270 */
[----:B------:R-:W-:Y:S02]  /*8820*/  BSSY B1, `(.L_x_78) ;  /* 0x000000a000017945 */ /* 0x000fe40003800000 */
[----:B------:R-:W-:-:S04]  /*8830*/  FMUL R11, R10, R139 ;  /* 0x0000008b0a0b7220 */ /* 0x000fc80000400000 */
[----:B------:R-:W-:Y:S01]  /*8840*/  FFMA R104, R104, R138, R11 ;  /* 0x0000008a68687223 */ /* 0x000fe2000000000b */
[----:B------:R-:W-:-:S04]  /*8850*/  IMAD.WIDE.U32 R10, R4, 0xf0, R128 ;  /* 0x000000f0040a7825 */ /* 0x000fc800078e0080 */
[----:B------:R-:W-:Y:S01]  /*8860*/  F2FP.BF16.F32.PACK_AB R104, RZ, R104 ;  /* 0x00000068ff68723e */ /* 0x000fe200000010ff */
[----:B------:R-:W-:Y:S02]  /*8870*/  IMAD.IADD R5, R5, 0x1, R11 ;  /* 0x0000000105057824 */ /* 0x000fe400078e020b */
[----:B------:R-:W-:-:S05]  /*8880*/  IMAD.MOV.U32 R4, RZ, RZ, R10 ;  /* 0x000000ffff047224 */ /* 0x000fca00078e000a */
[----:B------:R0:W-:Y:S01]  /*8890*/  @P5 STG.E.U16 desc[UR40][R4.64+0x20], R104 ;  /* 0x0000206804005986 */ /* 0x0001e2000c101528 */
[----:B------:R-:W-:Y:S05]  /*88a0*/  @!P4 BRA `(.L_x_79) ;  /* 0x000000000004c947 */ /* 0x000fea0003800000 */
[----:B------:R0:W5:Y:S02]  /*88b0*/  LDG.E.LTC128B.U16 R152, desc[UR40][R130.64+0x22] ;  /* 0x0000222882987981 */ /* 0x000164000c1e1520 */
.L_x_79:
[----:B------:R-:W-:Y:S05]  /*88c0*/  BSYNC B1 ;  /* 0x0000000000017941 */ /* 0x000fea0003800000 */
.L_x_78:
        /* <DEDUP_REMOVED lines=9> */
.L_x_81:
[----:B------:R-:W-:Y:S05]  /*8960*/  BSYNC B1 ;  /* 0x0000000000017941 */ /* 0x000fea0003800000 */
.L_x_80:
[----:B0----5:R-:W-:Y:S01]  /*8970*/  IMAD.U32 R20, R152, 0x10000, RZ ;  /* 0x0001000098147824 */ /* 0x021fe200078e00ff */
[----:B------:R-:W-:Y:S01]  /*8980*/  IADD3 R10, P4, R153, R10, RZ ;  /* 0x0000000a990a7210 */ /* 0x000fe20007f9e0ff */
[----:B------:R-:W-:Y:S01]  /*8990*/  BSSY B1, `(.L_x_82) ;  /* 0x0000009000017945 */ /* 0x000fe20003800000 */
[----:B------:R-:W-:Y:S01]  /*89a0*/  ISETP.GT.AND P2, PT, R0, 0x88, P2 ;  /* 0x000000880000780c */ /* 0x000fe20001744270 */
[----:B------:R-:W-:-:S04]  /*89b0*/  FMUL R11, R20, R139 ;  /* 0x0000008b140b7220 */ /* 0x000fc80000400000 */
[----:B------:R-:W-:-:S05]  /*89c0*/  FFMA R11, R106, R138, R11 ;  /* 0x0000008a6a0b7223 */ /* 0x000fca000000000b */
[----:B------:R-:W-:Y:S01]  /*89d0*/  F2FP.BF16.F32.PACK_AB R20, RZ, R11 ;  /* 0x0000000bff14723e */ /* 0x000fe200000010ff */
[----:B------:R-:W-:-:S05]  /*89e0*/  IMAD.X R11, R155, 0x1, R5, P4 ;  /* 0x000000019b0b7824 */ /* 0x000fca00020e0605 */
[----:B------:R0:W-:Y:S01]  /*89f0*/  @P3 STG.E.U16 desc[UR40][R10.64+0x20], R20 ;  /* 0x000020140a003986 */ /* 0x0001e2000c101528 */
[----:B------:R-:W-:Y:S05]  /*8a00*/  @!P2 BRA `(.L_x_83) ;  /* 0x000000000004a947 */ /* 0x000fea0003800000 */
[----:B------:R0:W5:Y:S02]  /*8a10*/  LDG.E.LTC128B.U16 R152, desc[UR40][R12.64+0x22] ;  /* 0x000022280c987981 */ /* 0x000164000c1e1520 */
.L_x_83:
[----:B------:R-:W-:Y:S05]  /*8a20*/  BSYNC B1 ;  /* 0x0000000000017941 */ /* 0x000fea0003800000 */
.L_x_82:
        /* <DEDUP_REMOVED lines=9> */
.L_x_85:
[----:B------:R-:W-:Y:S05]  /*8ac0*/  BSYNC B1 ;  /* 0x0000000000017941 */ /* 0x000fea0003800000 */
.L_x_84:
        /* <DEDUP_REMOVED lines=9> */
.L_x_87:
[----:B------:R-:W-:Y:S05]  /*8b60*/  BSYNC B1 ;  /* 0x0000000000017941 */ /* 0x000fea0003800000 */
.L_x_86:
        /* <DEDUP_REMOVED lines=9> */
.L_x_89:
[----:B------:R-:W-:Y:S05]  /*8c00*/  BSYNC B1 ;  /* 0x0000000000017941 */ /* 0x000fea0003800000 */
.L_x_88:
        /* <DEDUP_REMOVED lines=9> */
.L_x_91:
[----:B------:R-:W-:Y:S05]  /*8ca0*/  BSYNC B1 ;  /* 0x0000000000017941 */ /* 0x000fea0003800000 */
.L_x_90:
        /* <DEDUP_REMOVED lines=10> */
.L_x_93:
[----:B------:R-:W-:Y:S05]  /*8d50*/  BSYNC B1 ;  /* 0x0000000000017941 */ /* 0x000fea0003800000 */
.L_x_92:
        /* <DEDUP_REMOVED lines=10> */
.L_x_95:
[----:B------:R-:W-:Y:S05]  /*8e00*/  BSYNC B1 ;  /* 0x0000000000017941 */ /* 0x000fea0003800000 */
.L_x_94:
        /* <DEDUP_REMOVED lines=9> */
.L_x_97:
[----:B------:R-:W-:Y:S05]  /*8ea0*/  BSYNC B1 ;  /* 0x0000000000017941 */ /* 0x000fea0003800000 */
.L_x_96:
        /* <DEDUP_REMOVED lines=9> */
.L_x_99:
[----:B------:R-:W-:Y:S05]  /*8f40*/  BSYNC B1 ;  /* 0x0000000000017941 */ /* 0x000fea0003800000 */
.L_x_98:
        /* <DEDUP_REMOVED lines=10> */
.L_x_101:
[----:B------:R-:W-:Y:S05]  /*8ff0*/  BSYNC B1 ;  /* 0x0000000000017941 */ /* 0x000fea0003800000 */
.L_x_100:
        /* <DEDUP_REMOVED lines=10> */
.L_x_103:
[----:B------:R-:W-:Y:S05]  /*90a0*/  BSYNC B1 ;  /* 0x0000000000017941 */ /* 0x000fea0003800000 */
.L_x_102:
        /* <DEDUP_REMOVED lines=9> */
.L_x_105:
[----:B------:R-:W-:Y:S05]  /*9140*/  BSYNC B1 ;  /* 0x0000000000017941 */ /* 0x000fea0003800000 */
.L_x_104:
        /* <DEDUP_REMOVED lines=9> */
.L_x_107:
[----:B------:R-:W-:Y:S05]  /*91e0*/  BSYNC B1 ;  /* 0x0000000000017941 */ /* 0x000fea0003800000 */
.L_x_106:
        /* <DEDUP_REMOVED lines=9> */
.L_x_109:
[----:B------:R-:W-:Y:S05]  /*9280*/  BSYNC B1 ;  /* 0x0000000000017941 */ /* 0x000fea0003800000 */
.L_x_108:
        /* <DEDUP_REMOVED lines=9> */
.L_x_111:
[----:B------:R-:W-:Y:S05]  /*9320*/  BSYNC B1 ;  /* 0x0000000000017941 */ /* 0x000fea0003800000 */
.L_x_110:
        /* <DEDUP_REMOVED lines=9> */
.L_x_113:
[----:B------:R-:W-:Y:S05]  /*93c0*/  BSYNC B1 ;  /* 0x0000000000017941 */ /* 0x000fea0003800000 */
.L_x_112:
        /* <DEDUP_REMOVED lines=9> */
.L_x_115:
[----:B------:R-:W-:Y:S05]  /*9460*/  BSYNC B1 ;  /* 0x0000000000017941 */ /* 0x000fea0003800000 */
.L_x_114:
        /* <DEDUP_REMOVED lines=9> */
.L_x_117:
[----:B------:R-:W-:Y:S05]  /*9500*/  BSYNC B1 ;  /* 0x0000000000017941 */ /* 0x000fea0003800000 */
.L_x_116:
        /* <DEDUP_REMOVED lines=9> */
.L_x_119:
[----:B------:R-:W-:Y:S05]  /*95a0*/  BSYNC B1 ;  /* 0x0000000000017941 */ /* 0x000fea0003800000 */
.L_x_118:
        /* <DEDUP_REMOVED lines=9> */
.L_x_121:
[----:B------:R-:W-:Y:S05]  /*9640*/  BSYNC B1 ;  /* 0x0000000000017941 */ /* 0x000fea0003800000 */
.L_x_120:
        /* <DEDUP_REMOVED lines=9> */
.L_x_123:
[----:B------:R-:W-:Y:S05]  /*96e0*/  BSYNC B1 ;  /* 0x0000000000017941 */ /* 0x000fea0003800000 */
.L_x_122:
        /* <DEDUP_REMOVED lines=10> */
.L_x_125:
[----:B------:R-:W-:Y:S05]  /*9790*/  BSYNC B1 ;  /* 0x0000000000017941 */ /* 0x000fea0003800000 */
.L_x_124:
        /* <DEDUP_REMOVED lines=10> */
.L_x_127:
[----:B------:R-:W-:Y:S05]  /*9840*/  BSYNC B1 ;  /* 0x0000000000017941 */ /* 0x000fea0003800000 */
.L_x_126:
        /* <DEDUP_REMOVED lines=9> */
.L_x_129:
[----:B------:R-:W-:Y:S05]  /*98e0*/  BSYNC B1 ;  /* 0x0000000000017941 */ /* 0x000fea0003800000 */
.L_x_128:
        /* <DEDUP_REMOVED lines=9> */
.L_x_131:
[----:B------:R-:W-:Y:S05]  /*9980*/  BSYNC B1 ;  /* 0x0000000000017941 */ /* 0x000fea0003800000 */
.L_x_130:
        /* <DEDUP_REMOVED lines=10> */
.L_x_133:
[----:B------:R-:W-:Y:S05]  /*9a30*/  BSYNC B1 ;  /* 0x0000000000017941 */ /* 0x000fea0003800000 */
.L_x_132:
        /* <DEDUP_REMOVED lines=10> */
.L_x_135:
[----:B------:R-:W-:Y:S05]  /*9ae0*/  BSYNC B1 ;  /* 0x0000000000017941 */ /* 0x000fea0003800000 */
.L_x_134:
        /* <DEDUP_REMOVED lines=9> */
.L_x_137:
[----:B------:R-:W-:Y:S05]  /*9b80*/  BSYNC B1 ;  /* 0x0000000000017941 */ /* 0x000fea0003800000 */
.L_x_136:
        /* <DEDUP_REMOVED lines=9> */
.L_x_139:
[----:B------:R-:W-:Y:S05]  /*9c20*/  BSYNC B1 ;  /* 0x0000000000017941 */ /* 0x000fea0003800000 */
.L_x_138:
        /* <DEDUP_REMOVED lines=9> */
.L_x_141:
[----:B------:R-:W-:Y:S05]  /*9cc0*/  BSYNC B1 ;  /* 0x0000000000017941 */ /* 0x000fea0003800000 */
.L_x_140:
        /* <DEDUP_REMOVED lines=9> */
.L_x_143:
[----:B------:R-:W-:Y:S05]  /*9d60*/  BSYNC B1 ;  /* 0x0000000000017941 */ /* 0x000fea0003800000 */
.L_x_142:
        /* <DEDUP_REMOVED lines=9> */
.L_x_145:
[----:B------:R-:W-:Y:S05]  /*9e00*/  BSYNC B1 ;  /* 0x0000000000017941 */ /* 0x000fea0003800000 */
.L_x_144:
        /* <DEDUP_REMOVED lines=9> */
.L_x_147:
[----:B------:R-:W-:Y:S05]  /*9ea0*/  BSYNC B1 ;  /* 0x0000000000017941 */ /* 0x000fea0003800000 */
.L_x_146:
        /* <DEDUP_REMOVED lines=9> */
.L_x_149:
[----:B------:R-:W-:Y:S05]  /*9f40*/  BSYNC B1 ;  /* 0x0000000000017941 */ /* 0x000fea0003800000 */
.L_x_148:
        /* <DEDUP_REMOVED lines=9> */
.L_x_151:
[----:B------:R-:W-:Y:S05]  /*9fe0*/  BSYNC B1 ;  /* 0x0000000000017941 */ /* 0x000fea0003800000 */
.L_x_150:
        /* <DEDUP_REMOVED lines=9> */
.L_x_153:
[----:B------:R-:W-:Y:S05]  /*a080*/  BSYNC B1 ;  /* 0x0000000000017941 */ /* 0x000fea0003800000 */
.L_x_152:
        /* <DEDUP_REMOVED lines=9> */
.L_x_155:
[----:B------:R-:W-:Y:S05]  /*a120*/  BSYNC B1 ;  /* 0x0000000000017941 */ /* 0x000fea0003800000 */
.L_x_154:
        /* <DEDUP_REMOVED lines=10> */
.L_x_157:
[----:B------:R-:W-:Y:S05]  /*a1d0*/  BSYNC B1 ;  /* 0x0000000000017941 */ /* 0x000fea0003800000 */
.L_x_156:
        /* <DEDUP_REMOVED lines=10> */
.L_x_159:
[----:B------:R-:W-:Y:S05]  /*a280*/  BSYNC B1 ;  /* 0x0000000000017941 */ /* 0x000fea0003800000 */
.L_x_158:
        /* <DEDUP_REMOVED lines=9> */
.L_x_161:
[----:B------:R-:W-:Y:S05]  /*a320*/  BSYNC B1 ;  /* 0x0000000000017941 */ /* 0x000fea0003800000 */
.L_x_160:
        /* <DEDUP_REMOVED lines=9> */
.L_x_163:
[----:B------:R-:W-:Y:S05]  /*a3c0*/  BSYNC B1 ;  /* 0x0000000000017941 */ /* 0x000fea0003800000 */
.L_x_162:
        /* <DEDUP_REMOVED lines=10> */
.L_x_165:
[----:B------:R-:W-:Y:S05]  /*a470*/  BSYNC B1 ;  /* 0x0000000000017941 */ /* 0x000fea0003800000 */
.L_x_164:
        /* <DEDUP_REMOVED lines=10> */
.L_x_167:
[----:B------:R-:W-:Y:S05]  /*a520*/  BSYNC B1 ;  /* 0x0000000000017941 */ /* 0x000fea0003800000 */
.L_x_166:
        /* <DEDUP_REMOVED lines=9> */
.L_x_169:
[----:B------:R-:W-:Y:S05]  /*a5c0*/  BSYNC B1 ;  /* 0x0000000000017941 */ /* 0x000fea0003800000 */
.L_x_168:
        /* <DEDUP_REMOVED lines=9> */
.L_x_171:
[----:B------:R-:W-:Y:S05]  /*a660*/  BSYNC B1 ;  /* 0x0000000000017941 */ /* 0x000fea0003800000 */
.L_x_170:
        /* <DEDUP_REMOVED lines=9> */
.L_x_173:
[----:B------:R-:W-:Y:S05]  /*a700*/  BSYNC B1 ;  /* 0x0000000000017941 */ /* 0x000fea0003800000 */
.L_x_172:
        /* <DEDUP_REMOVED lines=9> */
.L_x_175:
[----:B------:R-:W-:Y:S05]  /*a7a0*/  BSYNC B1 ;  /* 0x0000000000017941 */ /* 0x000fea0003800000 */
.L_x_174:
        /* <DEDUP_REMOVED lines=9> */
.L_x_177:
[----:B------:R-:W-:Y:S05]  /*a840*/  BSYNC B1 ;  /* 0x0000000000017941 */ /* 0x000fea0003800000 */
.L_x_176:
        /* <DEDUP_REMOVED lines=9> */
.L_x_179:
[----:B------:R-:W-:Y:S05]  /*a8e0*/  BSYNC B1 ;  /* 0x0000000000017941 */ /* 0x000fea0003800000 */
.L_x_178:
        /* <DEDUP_REMOVED lines=9> */
.L_x_181:
[----:B------:R-:W-:Y:S05]  /*a980*/  BSYNC B1 ;  /* 0x0000000000017941 */ /* 0x000fea0003800000 */
.L_x_180:
        /* <DEDUP_REMOVED lines=9> */
.L_x_183:
[----:B------:R-:W-:Y:S05]  /*aa20*/  BSYNC B1 ;  /* 0x0000000000017941 */ /* 0x000fea0003800000 */
.L_x_182:
        /* <DEDUP_REMOVED lines=9> */
.L_x_185:
[----:B------:R-:W-:Y:S05]  /*aac0*/  BSYNC B1 ;  /* 0x0000000000017941 */ /* 0x000fea0003800000 */
.L_x_184:
        /* <DEDUP_REMOVED lines=9> */
.L_x_187:
[----:B------:R-:W-:Y:S05]  /*ab60*/  BSYNC B1 ;  /* 0x0000000000017941 */ /* 0x000fea0003800000 */
.L_x_186:
        /* <DEDUP_REMOVED lines=10> */
.L_x_189:
[----:B------:R-:W-:Y:S05]  /*ac10*/  BSYNC B1 ;  /* 0x0000000000017941 */ /* 0x000fea0003800000 */
.L_x_188:
        /* <DEDUP_REMOVED lines=10> */
.L_x_191:
[----:B------:R-:W-:Y:S05]  /*acc0*/  BSYNC B1 ;  /* 0x0000000000017941 */ /* 0x000fea0003800000 */
.L_x_190:
        /* <DEDUP_REMOVED lines=9> */
.L_x_193:
[----:B------:R-:W-:Y:S05]  /*ad60*/  BSYNC B1 ;  /* 0x0000000000017941 */ /* 0x000fea0003800000 */
.L_x_192:
        /* <DEDUP_REMOVED lines=9> */
.L_x_195:
[----:B------:R-:W-:Y:S05]  /*ae00*/  BSYNC B1 ;  /* 0x0000000000017941 */ /* 0x000fea0003800000 */
.L_x_194:
        /* <DEDUP_REMOVED lines=10> */
.L_x_197:
[----:B------:R-:W-:Y:S05]  /*aeb0*/  BSYNC B1 ;  /* 0x0000000000017941 */ /* 0x000fea0003800000 */
.L_x_196:
        /* <DEDUP_REMOVED lines=10> */
.L_x_199:
[----:B------:R-:W-:Y:S05]  /*af60*/  BSYNC B1 ;  /* 0x0000000000017941 */ /* 0x000fea0003800000 */
.L_x_198:
        /* <DEDUP_REMOVED lines=9> */
.L_x_201:
[----:B------:R-:W-:Y:S05]  /*b000*/  BSYNC B1 ;  /* 0x0000000000017941 */ /* 0x000fea0003800000 */
.L_x_200:
        /* <DEDUP_REMOVED lines=9> */
.L_x_203:
[----:B------:R-:W-:Y:S05]  /*b0a0*/  BSYNC B1 ;  /* 0x0000000000017941 */ /* 0x000fea0003800000 */
.L_x_202:
        /* <DEDUP_REMOVED lines=9> */
.L_x_205:
[----:B------:R-:W-:Y:S05]  /*b140*/  BSYNC B1 ;  /* 0x0000000000017941 */ /* 0x000fea0003800000 */
.L_x_204:
        /* <DEDUP_REMOVED lines=9> */
.L_x_207:
[----:B------:R-:W-:Y:S05]  /*b1e0*/  BSYNC B1 ;  /* 0x0000000000017941 */ /* 0x000fea0003800000 */
.L_x_206:
        /* <DEDUP_REMOVED lines=9> */
.L_x_209:
[----:B------:R-:W-:Y:S05]  /*b280*/  BSYNC B1 ;  /* 0x0000000000017941 */ /* 0x000fea0003800000 */
.L_x_208:
        /* <DEDUP_REMOVED lines=9> */
.L_x_211:
[----:B------:R-:W-:Y:S05]  /*b320*/  BSYNC B1 ;  /* 0x0000000000017941 */ /* 0x000fea0003800000 */
.L_x_210:
        /* <DEDUP_REMOVED lines=9> */
.L_x_213:
[----:B------:R-:W-:Y:S05]  /*b3c0*/  BSYNC B1 ;  /* 0x0000000000017941 */ /* 0x000fea0003800000 */
.L_x_212:
        /* <DEDUP_REMOVED lines=9> */
.L_x_215:
[----:B------:R-:W-:Y:S05]  /*b460*/  BSYNC B1 ;  /* 0x0000000000017941 */ /* 0x000fea0003800000 */
.L_x_214:
        /* <DEDUP_REMOVED lines=9> */
.L_x_217:
[----:B------:R-:W-:Y:S05]  /*b500*/  BSYNC B1 ;  /* 0x0000000000017941 */ /* 0x000fea0003800000 */
.L_x_216:
        /* <DEDUP_REMOVED lines=9> */
.L_x_219:
[----:B------:R-:W-:Y:S05]  /*b5a0*/  BSYNC B1 ;  /* 0x0000000000017941 */ /* 0x000fea0003800000 */
.L_x_218:
        /* <DEDUP_REMOVED lines=10> */
.L_x_221:
[----:B------:R-:W-:Y:S05]  /*b650*/  BSYNC B1 ;  /* 0x0000000000017941 */ /* 0x000fea0003800000 */
.L_x_220:
        /* <DEDUP_REMOVED lines=10> */
.L_x_223:
[----:B------:R-:W-:Y:S05]  /*b700*/  BSYNC B1 ;  /* 0x0000000000017941 */ /* 0x000fea0003800000 */
.L_x_222:
        /* <DEDUP_REMOVED lines=9> */
.L_x_225:
[----:B------:R-:W-:Y:S05]  /*b7a0*/  BSYNC B1 ;  /* 0x0000000000017941 */ /* 0x000fea0003800000 */
.L_x_224:
        /* <DEDUP_REMOVED lines=9> */
.L_x_227:
[----:B------:R-:W-:Y:S05]  /*b840*/  BSYNC B1 ;  /* 0x0000000000017941 */ /* 0x000fea0003800000 */
.L_x_226:
        /* <DEDUP_REMOVED lines=10> */
.L_x_229:
[----:B------:R-:W-:Y:S05]  /*b8f0*/  BSYNC B1 ;  /* 0x0000000000017941 */ /* 0x000fea0003800000 */
.L_x_228:
        /* <DEDUP_REMOVED lines=10> */
.L_x_231:
[----:B------:R-:W-:Y:S05]  /*b9a0*/  BSYNC B1 ;  /* 0x0000000000017941 */ /* 0x000fea0003800000 */
.L_x_230:
[----:B01-3-5:R-:W-:Y:S01]  /*b9b0*/  IMAD.U32 R8, R152, 0x10000, RZ ;  /* 0x0001000098087824 */ /* 0x02bfe200078e00ff */
        /* <DEDUP_REMOVED lines=8> */
.L_x_233:
[----:B------:R-:W-:Y:S05]  /*ba40*/  BSYNC B1 ;  /* 0x0000000000017941 */ /* 0x000fea0003800000 */
.L_x_232:
        /* <DEDUP_REMOVED lines=9> */
.L_x_235:
[----:B------:R-:W-:Y:S05]  /*bae0*/  BSYNC B1 ;  /* 0x0000000000017941 */ /* 0x000fea0003800000 */
.L_x_234:
        /* <DEDUP_REMOVED lines=9> */
.L_x_237:
[----:B------:R-:W-:Y:S05]  /*bb80*/  BSYNC B1 ;  /* 0x0000000000017941 */ /* 0x000fea0003800000 */
.L_x_236:
        /* <DEDUP_REMOVED lines=9> */
.L_x_239:
[----:B------:R-:W-:Y:S05]  /*bc20*/  BSYNC B1 ;  /* 0x0000000000017941 */ /* 0x000fea0003800000 */
.L_x_238:
        /* <DEDUP_REMOVED lines=9> */
.L_x_241:
[----:B------:R-:W-:Y:S05]  /*bcc0*/  BSYNC B1 ;  /* 0x0000000000017941 */ /* 0x000fea0003800000 */
.L_x_240:
        /* <DEDUP_REMOVED lines=9> */
.L_x_243:
[----:B------:R-:W-:Y:S05]  /*bd60*/  BSYNC B1 ;  /* 0x0000000000017941 */ /* 0x000fea0003800000 */
.L_x_242:
        /* <DEDUP_REMOVED lines=9> */
.L_x_245:
[----:B------:R-:W-:Y:S05]  /*be00*/  BSYNC B1 ;  /* 0x0000000000017941 */ /* 0x000fea0003800000 */
.L_x_244:
        /* <DEDUP_REMOVED lines=9> */
.L_x_247:
[----:B------:R-:W-:Y:S05]  /*bea0*/  BSYNC B1 ;  /* 0x0000000000017941 */ /* 0x000fea0003800000 */
.L_x_246:
        /* <DEDUP_REMOVED lines=9> */
.L_x_249:
[----:B------:R-:W-:Y:S05]  /*bf40*/  BSYNC B1 ;  /* 0x0000000000017941 */ /* 0x000fea0003800000 */
.L_x_248:
        /* <DEDUP_REMOVED lines=9> */
.L_x_251:
[----:B------:R-:W-:Y:S05]  /*bfe0*/  BSYNC B1 ;  /* 0x0000000000017941 */ /* 0x000fea0003800000 */
.L_x_250:
[----:B------:R-:W-:Y:S05]  /*bff0*/  @!P0 BRA `(.L_x_252) ;  /* 0x0000001c00e08947 */ /* 0x000fea0003800000 */
[----:B-----5:R-:W-:-:S04]  /*c000*/  IMAD.U32 R152, R152, 0x10000, RZ ;  /* 0x0001000098987824 */ /* 0x020fc800078e00ff */
[----:B------:R-:W-:-:S04]  /*c010*/  FMUL R152, R152, R139 ;  /* 0x0000008b98987220 */ /* 0x000fc80000400000 */
[----:B------:R-:W-:-:S05]  /*c020*/  FFMA R152, R31, R138, R152 ;  /* 0x0000008a1f987223 */ /* 0x000fca0000000098 */
[----:B------:R-:W-:-:S05]  /*c030*/  F2FP.BF16.F32.PACK_AB R152, RZ, R152 ;  /* 0x00000098ff98723e */ /* 0x000fca00000010ff */
[----:B------:R0:W-:Y:S01]  /*c040*/  STG.E.U16 desc[UR40][R10.64+0xd2], R152 ;  /* 0x0000d2980a007986 */ /* 0x0001e2000c101528 */
[----:B------:R-:W-:Y:S05]  /*c050*/  BRA `(.L_x_252) ;  /* 0x0000001c00c87947 */ /* 0x000fea0003800000 */
.L_x_33:
[----:B------:R-:W-:Y:S01]  /*c060*/  ULDC.64 UR4, c[0x0][0x5c0] ;  /* 0x0001700000047ab9 */ /* 0x000fe20000000a00 */
[-C--:B------:R-:W-:Y:S01]  /*c070*/  FMUL R128, R128, R138.reuse ;  /* 0x0000008a80807220 */ /* 0x080fe20000400000 */
[----:B------:R-:W-:Y:S01]  /*c080*/  LEA R6, P2, R144, UR4, 0x1 ;  /* 0x0000000490067c11 */ /* 0x000fe2000f8408ff */
[----:B------:R-:W-:Y:S01]  /*c090*/  IMAD.SHL.U32 R141, R4, 0x10, RZ ;  /* 0x00000010048d7824 */ /* 0x000fe200078e00ff */
[----:B------:R-:W-:Y:S01]  /*c0a0*/  ISETP.GT.AND P3, PT, R3, 0x1, PT ;  /* 0x000000010300780c */ /* 0x000fe20003f64270 */
[----:B------:R-:W-:Y:S01]  /*c0b0*/  FMUL R129, R129, R138 ;  /* 0x0000008a81817220 */ /* 0x000fe20000400000 */
[----:B------:R-:W-:Y:S01]  /*c0c0*/  F2FP.BF16.F32.PACK_AB R128, RZ, R128 ;  /* 0x00000080ff80723e */ /* 0x000fe200000010ff */
[-C--:B------:R-:W-:Y:S01]  /*c0d0*/  FMUL R131, R131, R138.reuse ;  /* 0x0000008a83837220 */ /* 0x080fe20000400000 */
[----:B------:R-:W-:Y:S01]  /*c0e0*/  LEA.HI.X R7, R144, UR5, R153, 0x1, P2 ;  /* 0x0000000590077c11 */ /* 0x000fe200090f0c99 */
[-C--:B------:R-:W-:Y:S01]  /*c0f0*/  FMUL R130, R130, R138.reuse ;  /* 0x0000008a82827220 */ /* 0x080fe20000400000 */
[----:B------:R-:W-:Y:S01]  /*c100*/  ISETP.GT.AND P2, PT, R0, RZ, P3 ;  /* 0x000000ff0000720c */ /* 0x000fe20001f44270 */
[-C--:B------:R-:W-:Y:S01]  /*c110*/  FMUL R133, R133, R138.reuse ;  /* 0x0000008a85857220 */ /* 0x080fe20000400000 */
[----:B------:R-:W-:Y:S01]  /*c120*/  SHF.L.U64.HI R137, R4, 0x4, R5 ;  /* 0x0000000404897819 */ /* 0x000fe20000010205 */
[----:B------:R-:W-:Y:S01]  /*c130*/  @P1 STG.E.U16 desc[UR40][R6.64], R128 ;  /* 0x0000008006001986 */ /* 0x000fe2000c101528 */
[----:B------:R-:W-:Y:S01]  /*c140*/  ISETP.GT.AND P1, PT, R0, 0x8, P3 ;  /* 0x000000080000780c */ /* 0x000fe20001f24270 */
[----:B------:R-:W-:Y:S01]  /*c150*/  FMUL R132, R132, R138 ;  /* 0x0000008a84847220 */ /* 0x000fe20000400000 */
[----:B------:R-:W-:Y:S01]  /*c160*/  IADD3 R8, P4, R141, R6, RZ ;  /* 0x000000068d087210 */ /* 0x000fe20007f9e0ff */
[-C--:B------:R-:W-:Y:S01]  /*c170*/  FMUL R135, R135, R138.reuse ;  /* 0x0000008a87877220 */ /* 0x080fe20000400000 */
[----:B------:R-:W-:Y:S01]  /*c180*/  F2FP.BF16.F32.PACK_AB R129, RZ, R129 ;  /* 0x00000081ff81723e */ /* 0x000fe200000010ff */
[----:B------:R-:W-:Y:S01]  /*c190*/  FMUL R134, R134, R138 ;  /* 0x0000008a86867220 */ /* 0x000fe20000400000 */
[----:B------:R-:W-:Y:S01]  /*c1a0*/  F2FP.BF16.F32.PACK_AB R131, RZ, R131 ;  /* 0x00000083ff83723e */ /* 0x000fe200000010ff */
[----:B------:R-:W-:Y:S01]  /*c1b0*/  IMAD.X R9, R137, 0x1, R7, P4 ;  /* 0x0000000189097824 */ /* 0x000fe200020e0607 */
[----:B------:R-:W-:Y:S01]  /*c1c0*/  ISETP.GT.AND P5, PT, R0, 0x8, P0 ;  /* 0x000000080000780c */ /* 0x000fe200007a4270 */
[----:B------:R-:W-:Y:S01]  /*c1d0*/  @P2 STG.E.U16 desc[UR40][R6.64+0x2], R129 ;  /* 0x0000028106002986 */ /* 0x000fe2000c101528 */
[----:B------:R-:W-:Y:S01]  /*c1e0*/  F2FP.BF16.F32.PACK_AB R130, RZ, R130 ;  /* 0x00000082ff82723e */ /* 0x000fe200000010ff */
[----:B------:R-:W-:Y:S01]  /*c1f0*/  FMUL R120, R120, R138 ;  /* 0x0000008a78787220 */ /* 0x000fe20000400000 */
[C---:B------:R-:W-:Y:S01]  /*c200*/  ISETP.GT.AND P2, PT, R3.reuse, 0x8, PT ;  /* 0x000000080300780c */ /* 0x040fe20003f44270 */
[----:B------:R-:W-:Y:S01]  /*c210*/  @P1 STG.E.U16 desc[UR40][R8.64+0x2], R131 ;  /* 0x0000028308001986 */ /* 0x000fe2000c101528 */
[----:B------:R-:W-:Y:S01]  /*c220*/  ISETP.GT.AND P1, PT, R3, 0x9, PT ;  /* 0x000000090300780c */ /* 0x000fe20003f24270 */
[----:B------:R-:W-:Y:S01]  /*c230*/  IMAD R5, R5, 0xf0, RZ ;  /* 0x000000f005057824 */ /* 0x000fe200078e02ff */
[----:B------:R-:W-:Y:S01]  /*c240*/  F2FP.BF16.F32.PACK_AB R133, RZ, R133 ;  /* 0x00000085ff85723e */ /* 0x000fe200000010ff */
[----:B------:R-:W-:Y:S01]  /*c250*/  IMAD.WIDE.U32 R10, R4, 0xf0, R8 ;  /* 0x000000f0040a7825 */ /* 0x000fe200078e0008 */
[----:B------:R-:W-:-:S03]  /*c260*/  ISETP.GT.AND P4, PT, R0, RZ, P1 ;  /* 0x000000ff0000720c */ /* 0x000fc60000f84270 */
[----:B------:R-:W-:Y:S01]  /*c270*/  FMUL R121, R121, R138 ;  /* 0x0000008a79797220 */ /* 0x000fe20000400000 */
[----:B------:R-:W-:Y:S01]  /*c280*/  F2FP.BF16.F32.PACK_AB R132, RZ, R132 ;  /* 0x00000084ff84723e */ /* 0x000fe200000010ff */
[----:B------:R-:W-:Y:S01]  /*c290*/  @P5 STG.E.U16 desc[UR40][R8.64], R130 ;  /* 0x0000008208005986 */ /* 0x000fe2000c101528 */
[----:B------:R-:W-:Y:S01]  /*c2a0*/  ISETP.GT.AND P5, PT, R0, RZ, P2 ;  /* 0x000000ff0000720c */ /* 0x000fe200017a4270 */
[----:B------:R-:W-:Y:S01]  /*c2b0*/  IMAD.IADD R11, R5, 0x1, R11 ;  /* 0x00000001050b7824 */ /* 0x000fe200078e020b */
[----:B------:R-:W-:Y:S01]  /*c2c0*/  F2FP.BF16.F32.PACK_AB R135, RZ, R135 ;  /* 0x00000087ff87723e */ /* 0x000fe200000010ff */
[----:B------:R-:W-:Y:S01]  /*c2d0*/  FMUL R122, R122, R138 ;  /* 0x0000008a7a7a7220 */ /* 0x000fe20000400000 */
[----:B------:R-:W-:Y:S01]  /*c2e0*/  F2FP.BF16.F32.PACK_AB R134, RZ, R134 ;  /* 0x00000086ff86723e */ /* 0x000fe200000010ff */
[----:B------:R-:W-:Y:S01]  /*c2f0*/  FMUL R123, R123, R138 ;  /* 0x0000008a7b7b7220 */ /* 0x000fe20000400000 */
[----:B------:R-:W-:Y:S01]  /*c300*/  F2FP.BF16.F32.PACK_AB R120, RZ, R120 ;  /* 0x00000078ff78723e */ /* 0x000fe200000010ff */
[-C--:B------:R-:W-:Y:S01]  /*c310*/  FMUL R124, R124, R138.reuse ;  /* 0x0000008a7c7c7220 */ /* 0x080fe20000400000 */
[----:B------:R-:W-:Y:S01]  /*c320*/  F2FP.BF16.F32.PACK_AB R121, RZ, R121 ;  /* 0x00000079ff79723e */ /* 0x000fe200000010ff */
[----:B------:R-:W-:Y:S01]  /*c330*/  @P4 STG.E.U16 desc[UR40][R6.64+0x12], R133 ;  /* 0x0000128506004986 */ /* 0x000fe2000c101528 */
[C---:B------:R-:W-:Y:S01]  /*c340*/  ISETP.GT.AND P4, PT, R0.reuse, 0x8, P1 ;  /* 0x000000080000780c */ /* 0x040fe20000f84270 */
[----:B------:R-:W-:Y:S01]  /*c350*/  FMUL R125, R125, R138 ;  /* 0x0000008a7d7d7220 */ /* 0x000fe20000400000 */
[----:B------:R-:W-:Y:S01]  /*c360*/  F2FP.BF16.F32.PACK_AB R122, RZ, R122 ;  /* 0x0000007aff7a723e */ /* 0x000fe200000010ff */
[----:B------:R-:W-:Y:S01]  /*c370*/  @P5 STG.E.U16 desc[UR40][R6.64+0x10], R132 ;  /* 0x0000108406005986 */ /* 0x000fe2000c101528 */
[----:B------:R-:W-:Y:S01]  /*c380*/  ISETP.GT.AND P5, PT, R0, 0x8, P2 ;  /* 0x000000080000780c */ /* 0x000fe200017a4270 */
[-C--:B------:R-:W-:Y:S01]  /*c390*/  FMUL R126, R126, R138.reuse ;  /* 0x0000008a7e7e7220 */ /* 0x080fe20000400000 */
[----:B------:R-:W-:Y:S01]  /*c3a0*/  F2FP.BF16.F32.PACK_AB R123, RZ, R123 ;  /* 0x0000007bff7b723e */ /* 0x000fe200000010ff */
[----:B------:R-:W-:Y:S01]  /*c3b0*/  FMUL R127, R127, R138 ;  /* 0x0000008a7f7f7220 */ /* 0x000fe20000400000 */
[----:B------:R-:W-:Y:S01]  /*c3c0*/  F2FP.BF16.F32.PACK_AB R124, RZ, R124 ;  /* 0x0000007cff7c723e */ /* 0x000fe200000010ff */
[-C--:B------:R-:W-:Y:S01]  /*c3d0*/  FMUL R113, R113, R138.reuse ;  /* 0x0000008a71717220 */ /* 0x080fe20000400000 */
[----:B------:R-:W-:Y:S01]  /*c3e0*/  F2FP.BF16.F32.PACK_AB R125, RZ, R125 ;  /* 0x0000007dff7d723e */ /* 0x000fe200000010ff */
[----:B------:R-:W-:Y:S01]  /*c3f0*/  FMUL R112, R112, R138 ;  /* 0x0000008a70707220 */ /* 0x000fe20000400000 */
[----:B------:R-:W-:Y:S01]  /*c400*/  F2FP.BF16.F32.PACK_AB R126, RZ, R126 ;  /* 0x0000007eff7e723e */ /* 0x000fe200000010ff */
[----:B------:R-:W-:Y:S01]  /*c410*/  @P4 STG.E.U16 desc[UR40][R8.64+0x12], R135 ;  /* 0x0000128708004986 */ /* 0x000fe2000c101528 */
[----:B------:R-:W-:Y:S01]  /*c420*/  ISETP.GT.AND P4, PT, R0, 0x80, P0 ;  /* 0x000000800000780c */ /* 0x000fe20000784270 */
[-C--:B------:R-:W-:Y:S01]  /*c430*/  FMUL R114, R114, R138.reuse ;  /* 0x0000008a72727220 */ /* 0x080fe20000400000 */
[C---:B------:R-:W-:Y:S01]  /*c440*/  ISETP.GT.AND P0, PT, R0.reuse, 0x88, P0 ;  /* 0x000000880000780c */ /* 0x040fe20000704270 */
[----:B------:R-:W-:Y:S01]  /*c450*/  @P5 STG.E.U16 desc[UR40][R8.64+0x10], R134 ;  /* 0x0000108608005986 */ /* 0x000fe2000c101528 */
[C---:B------:R-:W-:Y:S01]  /*c460*/  ISETP.GT.AND P5, PT, R0.reuse, 0x80, P3 ;  /* 0x000000800000780c */ /* 0x040fe20001fa4270 */
[-C--:B------:R-:W-:Y:S01]  /*c470*/  FMUL R115, R115, R138.reuse ;  /* 0x0000008a73737220 */ /* 0x080fe20000400000 */
[----:B------:R-:W-:Y:S01]  /*c480*/  ISETP.GT.AND P3, PT, R0, 0x88, P3 ;  /* 0x000000880000780c */ /* 0x000fe20001f64270 */
[-C--:B------:R-:W-:Y:S01]  /*c490*/  FMUL R116, R116, R138.reuse ;  /* 0x0000008a74747220 */ /* 0x080fe20000400000 */
[----:B------:R-:W-:Y:S01]  /*c4a0*/  F2FP.BF16.F32.PACK_AB R127, RZ, R127 ;  /* 0x0000007fff7f723e */ /* 0x000fe200000010ff */
[-C--:B------:R-:W-:Y:S01]  /*c4b0*/  FMUL R117, R117, R138.reuse ;  /* 0x0000008a75757220 */ /* 0x080fe20000400000 */
[----:B------:R-:W-:Y:S01]  /*c4c0*/  F2FP.BF16.F32.PACK_AB R113, RZ, R113 ;  /* 0x00000071ff71723e */ /* 0x000fe200000010ff */
[----:B------:R-:W-:Y:S01]  /*c4d0*/  FMUL R118, R118, R138 ;  /* 0x0000008a76767220 */ /* 0x000fe20000400000 */
[----:B------:R-:W-:Y:S01]  /*c4e0*/  F2FP.BF16.F32.PACK_AB R112, RZ, R112 ;  /* 0x00000070ff70723e */ /* 0x000fe200000010ff */
[----:B------:R-:W-:Y:S01]  /*c4f0*/  @P4 STG.E.U16 desc[UR40][R10.64], R120 ;  /* 0x000000780a004986 */ /* 0x000fe2000c101528 */
[----:B------:R-:W-:Y:S01]  /*c500*/  IADD3 R12, P4, R141, R10, RZ ;  /* 0x0000000a8d0c7210 */ /* 0x000fe20007f9e0ff */
[----:B------:R-:W-:Y:S01]  /*c510*/  FMUL R119, R119, R138 ;  /* 0x0000008a77777220 */ /* 0x000fe20000400000 */
[----:B------:R-:W-:Y:S01]  /*c520*/  F2FP.BF16.F32.PACK_AB R114, RZ, R114 ;  /* 0x00000072ff72723e */ /* 0x000fe200000010ff */
[----:B------:R0:W-:Y:S01]  /*c530*/  @P5 STG.E.U16 desc[UR40][R10.64+0x2], R121 ;  /* 0x000002790a005986 */ /* 0x0001e2000c101528 */
[C---:B------:R-:W-:Y:S01]  /*c540*/  ISETP.GT.AND P5, PT, R0.reuse, 0x80, P2 ;  /* 0x000000800000780c */ /* 0x040fe200017a4270 */
[--C-:B------:R-:W-:Y:S01]  /*c550*/  IMAD.X R13, R137, 0x1, R11.reuse, P4 ;  /* 0x00000001890d7824 */ /* 0x100fe200020e060b */
[----:B------:R-:W-:Y:S01]  /*c560*/  ISETP.GT.AND P4, PT, R0, 0x80, P1 ;  /* 0x000000800000780c */ /* 0x000fe20000f84270 */
[-C--:B------:R-:W-:Y:S01]  /*c570*/  FMUL R104, R104, R138.reuse ;  /* 0x0000008a68687220 */ /* 0x080fe20000400000 */
[----:B------:R-:W-:Y:S01]  /*c580*/  ISETP.GT.AND P1, PT, R0, 0x88, P1 ;  /* 0x000000880000780c */ /* 0x000fe20000f24270 */
[-C--:B------:R-:W-:Y:S01]  /*c590*/  FMUL R105, R105, R138.reuse ;  /* 0x0000008a69697220 */ /* 0x080fe20000400000 */
[----:B------:R-:W-:Y:S01]  /*c5a0*/  @P0 STG.E.U16 desc[UR40][R12.64], R122 ;  /* 0x0000007a0c000986 */ /* 0x000fe2000c101528 */
[----:B------:R-:W-:Y:S01]  /*c5b0*/  ISETP.GT.AND P0, PT, R3, 0x11, PT ;  /* 0x000000110300780c */ /* 0x000fe20003f04270 */
[-C--:B------:R-:W-:Y:S01]  /*c5c0*/  FMUL R106, R106, R138.reuse ;  /* 0x0000008a6a6a7220 */ /* 0x080fe20000400000 */
[----:B------:R-:W-:Y:S01]  /*c5d0*/  F2FP.BF16.F32.PACK_AB R115, RZ, R115 ;  /* 0x00000073ff73723e */ /* 0x000fe200000010ff */
[----:B------:R-:W-:Y:S01]  /*c5e0*/  FMUL R107, R107, R138 ;  /* 0x0000008a6b6b7220 */ /* 0x000fe20000400000 */
[----:B------:R-:W-:Y:S01]  /*c5f0*/  F2FP.BF16.F32.PACK_AB R116, RZ, R116 ;  /* 0x00000074ff74723e */ /* 0x000fe200000010ff */
[----:B------:R-:W-:Y:S01]  /*c600*/  FMUL R108, R108, R138 ;  /* 0x0000008a6c6c7220 */ /* 0x000fe20000400000 */
[--C-:B------:R-:W-:Y:S01]  /*c610*/  @P5 IMAD.MOV.U32 R14, RZ, RZ, R10.reuse ;  /* 0x000000ffff0e5224 */ /* 0x100fe200078e000a */
[----:B------:R-:W-:Y:S01]  /*c620*/  F2FP.BF16.F32.PACK_AB R117, RZ, R117 ;  /* 0x00000075ff75723e */ /* 0x000fe200000010ff */
[--C-:B------:R-:W-:Y:S01]  /*c630*/  @P5 IMAD.MOV.U32 R15, RZ, RZ, R11.reuse ;  /* 0x000000ffff0f5224 */ /* 0x100fe200078e000b */
[----:B------:R-:W-:Y:S01]  /*c640*/  F2FP.BF16.F32.PACK_AB R118, RZ, R118 ;  /* 0x00000076ff76723e */ /* 0x000fe200000010ff */
[----:B------:R-:W-:Y:S01]  /*c650*/  @P4 IMAD.MOV.U32 R20, RZ, RZ, R10 ;  /* 0x000000ffff144224 */ /* 0x000fe200078e000a */
[----:B------:R-:W-:Y:S01]  /*c660*/  F2FP.BF16.F32.PACK_AB R119, RZ, R119 ;  /* 0x00000077ff77723e */ /* 0x000fe200000010ff */
[----:B------:R-:W-:Y:S01]  /*c670*/  @P4 IMAD.MOV.U32 R21, RZ, RZ, R11 ;  /* 0x000000ffff154224 */ /* 0x000fe200078e000b */
[----:B------:R-:W-:Y:S01]  /*c680*/  F2FP.BF16.F32.PACK_AB R104, RZ, R104 ;  /* 0x00000068ff68723e */ /* 0x000fe200000010ff */
[--C-:B0-----:R-:W-:Y:S01]  /*c690*/  @P3 IMAD.MOV.U32 R10, RZ, RZ, R12.reuse ;  /* 0x000000ffff0a3224 */ /* 0x101fe200078e000c */
[----:B------:R-:W-:Y:S01]  /*c6a0*/  F2FP.BF16.F32.PACK_AB R105, RZ, R105 ;  /* 0x00000069ff69723e */ /* 0x000fe200000010ff */
[--C-:B------:R-:W-:Y:S01]  /*c6b0*/  @P3 IMAD.MOV.U32 R11, RZ, RZ, R13.reuse ;  /* 0x000000ffff0b3224 */ /* 0x100fe200078e000d */
[----:B------:R-:W-:Y:S01]  /*c6c0*/  F2FP.BF16.F32.PACK_AB R106, RZ, R106 ;  /* 0x0000006aff6a723e */ /* 0x000fe200000010ff */
[-C--:B------:R-:W-:Y:S01]  /*c6d0*/  FMUL R109, R109, R138.reuse ;  /* 0x0000008a6d6d7220 */ /* 0x080fe20000400000 */
[-C--:B------:R-:W-:Y:S01]  /*c6e0*/  FMUL R111, R111, R138.reuse ;  /* 0x0000008a6f6f7220 */ /* 0x080fe20000400000 */
[----:B------:R-:W-:Y:S01]  /*c6f0*/  F2FP.BF16.F32.PACK_AB R107, RZ, R107 ;  /* 0x0000006bff6b723e */ /* 0x000fe200000010ff */
[----:B------:R0:W-:Y:S01]  /*c700*/  @P3 STG.E.U16 desc[UR40][R10.64+0x2], R123 ;  /* 0x0000027b0a003986 */ /* 0x0001e2000c101528 */
[----:B------:R-:W-:Y:S01]  /*c710*/  ISETP.GT.AND P3, PT, R0, 0x88, P2 ;  /* 0x000000880000780c */ /* 0x000fe20001764270 */
[-C--:B------:R-:W-:Y:S01]  /*c720*/  FMUL R110, R110, R138.reuse ;  /* 0x0000008a6e6e7220 */ /* 0x080fe20000400000 */
[----:B------:R-:W-:Y:S01]  /*c730*/  ISETP.GT.AND P2, PT, R3, 0x10, PT ;  /* 0x000000100300780c */ /* 0x000fe20003f44270 */
[----:B------:R-:W-:Y:S01]  /*c740*/  @P5 STG.E.U16 desc[UR40][R14.64+0x10], R124 ;  /* 0x0000107c0e005986 */ /* 0x000fe2000c101528 */
[----:B------:R-:W-:Y:S01]  /*c750*/  ISETP.GT.AND P5, PT, R0, RZ, P0 ;  /* 0x000000ff0000720c */ /* 0x000fe200007a4270 */
[----:B------:R-:W-:Y:S01]  /*c760*/  FMUL R96, R96, R138 ;  /* 0x0000008a60607220 */ /* 0x000fe20000400000 */
[----:B------:R-:W-:Y:S01]  /*c770*/  F2FP.BF16.F32.PACK_AB R108, RZ, R108 ;  /* 0x0000006cff6c723e */ /* 0x000fe200000010ff */
[----:B------:R-:W-:Y:S01]  /*c780*/  @P4 STG.E.U16 desc[UR40][R20.64+0x12], R125 ;  /* 0x0000127d14004986 */ /* 0x000fe2000c101528 */
[----:B------:R-:W-:Y:S01]  /*c790*/  ISETP.GT.AND P4, PT, R0, RZ, P2 ;  /* 0x000000ff0000720c */ /* 0x000fe20001784270 */
[-C--:B------:R-:W-:Y:S01]  /*c7a0*/  FMUL R97, R97, R138.reuse ;  /* 0x0000008a61617220 */ /* 0x080fe20000400000 */
[----:B------:R-:W-:Y:S01]  /*c7b0*/  F2FP.BF16.F32.PACK_AB R109, RZ, R109 ;  /* 0x0000006dff6d723e */ /* 0x000fe200000010ff */
[----:B------:R-:W-:Y:S01]  /*c7c0*/  FMUL R99, R99, R138 ;  /* 0x0000008a63637220 */ /* 0x000fe20000400000 */
[----:B------:R-:W-:Y:S01]  /*c7d0*/  F2FP.BF16.F32.PACK_AB R111, RZ, R111 ;  /* 0x0000006fff6f723e */ /* 0x000fe200000010ff */
[----:B0-----:R-:W-:Y:S01]  /*c7e0*/  @P3 IMAD.MOV.U32 R10, RZ, RZ, R12 ;  /* 0x000000ffff0a3224 */ /* 0x001fe200078e000c */
[----:B------:R-:W-:Y:S01]  /*c7f0*/  F2FP.BF16.F32.PACK_AB R110, RZ, R110 ;  /* 0x0000006eff6e723e */ /* 0x000fe200000010ff */
[----:B------:R-:W-:-:S02]  /*c800*/  @P3 IMAD.MOV.U32 R11, RZ, RZ, R13 ;  /* 0x000000ffff0b3224 */ /* 0x000fc400078e000d */
[----:B------:R-:W-:Y:S01]  /*c810*/  FMUL R98, R98, R138 ;  /* 0x0000008a62627220 */ /* 0x000fe20000400000 */
[----:B------:R-:W-:Y:S01]  /*c820*/  F2FP.BF16.F32.PACK_AB R96, RZ, R96 ;  /* 0x00000060ff60723e */ /* 0x000fe200000010ff */
[-C--:B------:R-:W-:Y:S01]  /*c830*/  FMUL R100, R100, R138.reuse ;  /* 0x0000008a64647220 */ /* 0x080fe20000400000 */
[----:B------:R-:W-:Y:S01]  /*c840*/  F2FP.BF16.F32.PACK_AB R97, RZ, R97 ;  /* 0x00000061ff61723e */ /* 0x000fe200000010ff */
[----:B------:R0:W-:Y:S01]  /*c850*/  @P3 STG.E.U16 desc[UR40][R10.64+0x10], R126 ;  /* 0x0000107e0a003986 */ /* 0x0001e2000c101528 */
[----:B------:R-:W-:Y:S01]  /*c860*/  ISETP.GT.AND P3, PT, R0, 0x8, P2 ;  /* 0x000000080000780c */ /* 0x000fe20001764270 */
[-C--:B------:R-:W-:Y:S01]  /*c870*/  FMUL R101, R101, R138.reuse ;  /* 0x0000008a65657220 */ /* 0x080fe20000400000 */
[----:B------:R-:W-:Y:S01]  /*c880*/  F2FP.BF16.F32.PACK_AB R99, RZ, R99 ;  /* 0x00000063ff63723e */ /* 0x000fe200000010ff */
[----:B------:R1:W-:Y:S01]  /*c890*/  @P1 STG.E.U16 desc[UR40][R12.64+0x12], R127 ;  /* 0x0000127f0c001986 */ /* 0x0003e2000c101528 */
[----:B------:R-:W-:Y:S01]  /*c8a0*/  ISETP.GT.AND P1, PT, R3, 0x18, PT ;  /* 0x000000180300780c */ /* 0x000fe20003f24270 */
[----:B------:R-:W-:Y:S01]  /*c8b0*/  FMUL R102, R102, R138 ;  /* 0x0000008a66667220 */ /* 0x000fe20000400000 */
[----:B------:R-:W-:Y:S01]  /*c8c0*/  F2FP.BF16.F32.PACK_AB R98, RZ, R98 ;  /* 0x00000062ff62723e */ /* 0x000fe200000010ff */
[----:B------:R1:W-:Y:S01]  /*c8d0*/  @P5 STG.E.U16 desc[UR40][R6.64+0x22], R113 ;  /* 0x0000227106005986 */ /* 0x0003e2000c101528 */
[C---:B------:R-:W-:Y:S01]  /*c8e0*/  ISETP.GT.AND P5, PT, R0.reuse, 0x8, P0 ;  /* 0x000000080000780c */ /* 0x040fe200007a4270 */
[----:B------:R-:W-:Y:S01]  /*c8f0*/  FMUL R103, R103, R138 ;  /* 0x0000008a67677220 */ /* 0x000fe20000400000 */
[----:B------:R-:W-:Y:S01]  /*c900*/  F2FP.BF16.F32.PACK_AB R100, RZ, R100 ;  /* 0x00000064ff64723e */ /* 0x000fe200000010ff */
[----:B------:R1:W-:Y:S01]  /*c910*/  @P4 STG.E.U16 desc[UR40][R6.64+0x20], R112 ;  /* 0x0000207006004986 */ /* 0x0003e2000c101528 */
[----:B------:R-:W-:Y:S01]  /*c920*/  ISETP.GT.AND P4, PT, R0, RZ, P1 ;  /* 0x000000ff0000720c */ /* 0x000fe20000f84270 */
[----:B0-----:R-:W-:Y:S01]  /*c930*/  IMAD.WIDE.U32 R10, R4, 0xf0, R8 ;  /* 0x000000f0040a7825 */ /* 0x001fe200078e0008 */
[----:B------:R-:W-:Y:S01]  /*c940*/  F2FP.BF16.F32.PACK_AB R101, RZ, R101 ;  /* 0x00000065ff65723e */ /* 0x000fe200000010ff */
[----:B------:R1:W-:Y:S01]  /*c950*/  @P3 STG.E.U16 desc[UR40][R8.64+0x20], R114 ;  /* 0x0000207208003986 */ /* 0x0003e2000c101528 */
[----:B------:R-:W-:Y:S01]  /*c960*/  ISETP.GT.AND P3, PT, R3, 0x19, PT ;  /* 0x000000190300780c */ /* 0x000fe20003f64270 */
[----:B------:R-:W-:Y:S01]  /*c970*/  IMAD.IADD R11, R5, 0x1, R11 ;  /* 0x00000001050b7824 */ /* 0x000fe200078e020b */
[----:B------:R-:W-:Y:S01]  /*c980*/  F2FP.BF16.F32.PACK_AB R102, RZ, R102 ;  /* 0x00000066ff66723e */ /* 0x000fe200000010ff */
[-C--:B------:R-:W-:Y:S01]  /*c990*/  FMUL R88, R88, R138.reuse ;  /* 0x0000008a58587220 */ /* 0x080fe20000400000 */
[----:B------:R-:W-:Y:S01]  /*c9a0*/  F2FP.BF16.F32.PACK_AB R103, RZ, R103 ;  /* 0x00000067ff67723e */ /* 0x000fe200000010ff */
[----:B------:R1:W-:Y:S01]  /*c9b0*/  @P5 STG.E.U16 desc[UR40][R8.64+0x22], R115 ;  /* 0x0000227308005986 */ /* 0x0003e2000c101528 */
[----:B------:R-:W-:Y:S01]  /*c9c0*/  ISETP.GT.AND P5, PT, R0, RZ, P3 ;  /* 0x000000ff0000720c */ /* 0x000fe20001fa4270 */
[-C--:B------:R-:W-:Y:S01]  /*c9d0*/  FMUL R89, R89, R138.reuse ;  /* 0x0000008a59597220 */ /* 0x080fe20000400000 */
[-C--:B------:R-:W-:Y:S01]  /*c9e0*/  FMUL R90, R90, R138.reuse ;  /* 0x0000008a5a5a7220 */ /* 0x080fe20000400000 */
[----:B------:R1:W-:Y:S01]  /*c9f0*/  @P4 STG.E.U16 desc[UR40][R6.64+0x30], R116 ;  /* 0x0000307406004986 */ /* 0x0003e2000c101528 */
[----:B------:R-:W-:Y:S01]  /*ca00*/  ISETP.GT.AND P4, PT, R0, 0x8, P1 ;  /* 0x000000080000780c */ /* 0x000fe20000f84270 */
[----:B------:R-:W-:Y:S01]  /*ca10*/  FMUL R91, R91, R138 ;  /* 0x0000008a5b5b7220 */ /* 0x000fe20000400000 */
[----:B------:R-:W-:Y:S01]  /*ca20*/  F2FP.BF16.F32.PACK_AB R88, RZ, R88 ;  /* 0x00000058ff58723e */ /* 0x000fe200000010ff */
[-C--:B------:R-:W-:Y:S01]  /*ca30*/  FMUL R93, R93, R138.reuse ;  /* 0x0000008a5d5d7220 */ /* 0x080fe20000400000 */
[----:B------:R-:W-:Y:S01]  /*ca40*/  F2FP.BF16.F32.PACK_AB R89, RZ, R89 ;  /* 0x00000059ff59723e */ /* 0x000fe200000010ff */
[----:B------:R-:W-:Y:S01]  /*ca50*/  FMUL R92, R92, R138 ;  /* 0x0000008a5c5c7220 */ /* 0x000fe20000400000 */
[----:B------:R-:W-:Y:S01]  /*ca60*/  F2FP.BF16.F32.PACK_AB R90, RZ, R90 ;  /* 0x0000005aff5a723e */ /* 0x000fe200000010ff */
[-C--:B------:R-:W-:Y:S01]  /*ca70*/  FMUL R94, R94, R138.reuse ;  /* 0x0000008a5e5e7220 */ /* 0x080fe20000400000 */
[----:B------:R-:W-:Y:S01]  /*ca80*/  F2FP.BF16.F32.PACK_AB R91, RZ, R91 ;  /* 0x0000005bff5b723e */ /* 0x000fe200000010ff */
[----:B------:R1:W-:Y:S01]  /*ca90*/  @P5 STG.E.U16 desc[UR40][R6.64+0x32], R117 ;  /* 0x0000327506005986 */ /* 0x0003e2000c101528 */
[C---:B------:R-:W-:Y:S01]  /*caa0*/  ISETP.GT.AND P5, PT, R0.reuse, 0x8, P3 ;  /* 0x000000080000780c */ /* 0x040fe20001fa4270 */
[-C--:B------:R-:W-:Y:S01]  /*cab0*/  FMUL R95, R95, R138.reuse ;  /* 0x0000008a5f5f7220 */ /* 0x080fe20000400000 */
[----:B------:R-:W-:Y:S01]  /*cac0*/  F2FP.BF16.F32.PACK_AB R93, RZ, R93 ;  /* 0x0000005dff5d723e */ /* 0x000fe200000010ff */
[----:B------:R1:W-:Y:S01]  /*cad0*/  @P4 STG.E.U16 desc[UR40][R8.64+0x30], R118 ;  /* 0x0000307608004986 */ /* 0x0003e2000c101528 */
[----:B------:R-:W-:Y:S01]  /*cae0*/  ISETP.GT.AND P4, PT, R0, 0x80, P2 ;  /* 0x000000800000780c */ /* 0x000fe20001784270 */
[-C--:B------:R-:W-:Y:S01]  /*caf0*/  FMUL R80, R80, R138.reuse ;  /* 0x0000008a50507220 */ /* 0x080fe20000400000 */
[----:B------:R-:W-:Y:S01]  /*cb00*/  ISETP.GT.AND P2, PT, R0, 0x88, P2 ;  /* 0x000000880000780c */ /* 0x000fe20001744270 */
[----:B------:R-:W-:Y:S01]  /*cb10*/  FMUL R81, R81, R138 ;  /* 0x0000008a51517220 */ /* 0x000fe20000400000 */
[----:B------:R-:W-:Y:S01]  /*cb20*/  F2FP.BF16.F32.PACK_AB R92, RZ, R92 ;  /* 0x0000005cff5c723e */ /* 0x000fe200000010ff */
[----:B------:R-:W-:Y:S01]  /*cb30*/  FMUL R83, R83, R138 ;  /* 0x0000008a53537220 */ /* 0x000fe20000400000 */
[----:B------:R-:W-:Y:S01]  /*cb40*/  F2FP.BF16.F32.PACK_AB R94, RZ, R94 ;  /* 0x0000005eff5e723e */ /* 0x000fe200000010ff */
[----:B------:R-:W-:Y:S01]  /*cb50*/  FMUL R82, R82, R138 ;  /* 0x0000008a52527220 */ /* 0x000fe20000400000 */
[----:B------:R-:W-:Y:S01]  /*cb60*/  F2FP.BF16.F32.PACK_AB R95, RZ, R95 ;  /* 0x0000005fff5f723e */ /* 0x000fe200000010ff */
[----:B------:R1:W-:Y:S01]  /*cb70*/  @P5 STG.E.U16 desc[UR40][R8.64+0x32], R119 ;  /* 0x0000327708005986 */ /* 0x0003e2000c101528 */
[----:B------:R-:W-:Y:S01]  /*cb80*/  IADD3 R4, P5, R141, R10, RZ ;  /* 0x0000000a8d047210 */ /* 0x000fe20007fbe0ff */
[----:B------:R-:W-:Y:S01]  /*cb90*/  FMUL R84, R84, R138 ;  /* 0x0000008a54547220 */ /* 0x000fe20000400000 */
[----:B------:R-:W-:Y:S01]  /*cba0*/  F2FP.BF16.F32.PACK_AB R80, RZ, R80 ;  /* 0x00000050ff50723e */ /* 0x000fe200000010ff */
[----:B------:R1:W-:Y:S01]  /*cbb0*/  @P4 STG.E.U16 desc[UR40][R10.64+0x20], R104 ;  /* 0x000020680a004986 */ /* 0x0003e2000c101528 */
[C---:B------:R-:W-:Y:S01]  /*cbc0*/  ISETP.GT.AND P4, PT, R0.reuse, 0x80, P0 ;  /* 0x000000800000780c */ /* 0x040fe20000784270 */
[----:B------:R-:W-:Y:S01]  /*cbd0*/  IMAD.X R5, R137, 0x1, R11, P5 ;  /* 0x0000000189057824 */ /* 0x000fe200028e060b */
[----:B------:R-:W-:Y:S01]  /*cbe0*/  ISETP.GT.AND P0, PT, R0, 0x88, P0 ;  /* 0x000000880000780c */ /* 0x000fe20000704270 */
[-C--:B------:R-:W-:Y:S01]  /*cbf0*/  FMUL R85, R85, R138.reuse ;  /* 0x0000008a55557220 */ /* 0x080fe20000400000 */
[----:B------:R-:W-:Y:S01]  /*cc00*/  F2FP.BF16.F32.PACK_AB R81, RZ, R81 ;  /* 0x00000051ff51723e */ /* 0x000fe200000010ff */
[-C--:B------:R-:W-:Y:S01]  /*cc10*/  FMUL R86, R86, R138.reuse ;  /* 0x0000008a56567220 */ /* 0x080fe20000400000 */
[----:B------:R-:W-:Y:S01]  /*cc20*/  F2FP.BF16.F32.PACK_AB R83, RZ, R83 ;  /* 0x00000053ff53723e */ /* 0x000fe200000010ff */
[----:B------:R-:W-:Y:S01]  /*cc30*/  FMUL R87, R87, R138 ;  /* 0x0000008a57577220 */ /* 0x000fe20000400000 */
[----:B------:R-:W-:Y:S01]  /*cc40*/  F2FP.BF16.F32.PACK_AB R82, RZ, R82 ;  /* 0x00000052ff52723e */ /* 0x000fe200000010ff */
[----:B------:R-:W-:Y:S01]  /*cc50*/  FMUL R72, R72, R138 ;  /* 0x0000008a48487220 */ /* 0x000fe20000400000 */
[----:B------:R-:W-:Y:S01]  /*cc60*/  F2FP.BF16.F32.PACK_AB R84, RZ, R84 ;  /* 0x00000054ff54723e */ /* 0x000fe200000010ff */
[-C--:B------:R-:W-:Y:S01]  /*cc70*/  FMUL R73, R73, R138.reuse ;  /* 0x0000008a49497220 */ /* 0x080fe20000400000 */
[----:B------:R-:W-:Y:S01]  /*cc80*/  F2FP.BF16.F32.PACK_AB R85, RZ, R85 ;  /* 0x00000055ff55723e */ /* 0x000fe200000010ff */
[----:B------:R1:W-:Y:S01]  /*cc90*/  @P4 STG.E.U16 desc[UR40][R10.64+0x22], R105 ;  /* 0x000022690a004986 */ /* 0x0003e2000c101528 */
[----:B------:R-:W-:Y:S01]  /*cca0*/  ISETP.GT.AND P4, PT, R0, 0x80, P1 ;  /* 0x000000800000780c */ /* 0x000fe20000f84270 */
[-C--:B------:R-:W-:Y:S01]  /*ccb0*/  FMUL R74, R74, R138.reuse ;  /* 0x0000008a4a4a7220 */ /* 0x080fe20000400000 */
[C---:B------:R-:W-:Y:S01]  /*ccc0*/  ISETP.GT.AND P1, PT, R0.reuse, 0x88, P1 ;  /* 0x000000880000780c */ /* 0x040fe20000f24270 */
[----:B------:R1:W-:Y:S01]  /*ccd0*/  @P2 STG.E.U16 desc[UR40][R4.64+0x20], R106 ;  /* 0x0000206a04002986 */ /* 0x0003e2000c101528 */
[C---:B------:R-:W-:Y:S01]  /*cce0*/  ISETP.GT.AND P2, PT, R0.reuse, 0x80, P3 ;  /* 0x000000800000780c */ /* 0x040fe20001f44270 */
[----:B------:R-:W-:Y:S01]  /*ccf0*/  FMUL R75, R75, R138 ;  /* 0x0000008a4b4b7220 */ /* 0x000fe20000400000 */
[----:B------:R-:W-:Y:S01]  /*cd00*/  ISETP.GT.AND P3, PT, R0, 0x88, P3 ;  /* 0x000000880000780c */ /* 0x000fe20001f64270 */
[----:B------:R1:W-:Y:S01]  /*cd10*/  @P0 STG.E.U16 desc[UR40][R4.64+0x22], R107 ;  /* 0x0000226b04000986 */ /* 0x0003e2000c101528 */
[----:B------:R-:W-:Y:S01]  /*cd20*/  F2FP.BF16.F32.PACK_AB R86, RZ, R86 ;  /* 0x00000056ff56723e */ /* 0x000fe200000010ff */
[-C--:B------:R-:W-:Y:S01]  /*cd30*/  FMUL R77, R77, R138.reuse ;  /* 0x0000008a4d4d7220 */ /* 0x080fe20000400000 */
[----:B------:R-:W-:Y:S01]  /*cd40*/  F2FP.BF16.F32.PACK_AB R87, RZ, R87 ;  /* 0x00000057ff57723e */ /* 0x000fe200000010ff */
[----:B------:R-:W-:Y:S01]  /*cd50*/  FMUL R76, R76, R138 ;  /* 0x0000008a4c4c7220 */ /* 0x000fe20000400000 */
[----:B------:R-:W-:Y:S01]  /*cd60*/  F2FP.BF16.F32.PACK_AB R72, RZ, R72 ;  /* 0x00000048ff48723e */ /* 0x000fe200000010ff */
[----:B------:R1:W-:Y:S01]  /*cd70*/  @P4 STG.E.U16 desc[UR40][R10.64+0x30], R108 ;  /* 0x0000306c0a004986 */ /* 0x0003e2000c101528 */
[----:B------:R-:W-:Y:S01]  /*cd80*/  F2FP.BF16.F32.PACK_AB R73, RZ, R73 ;  /* 0x00000049ff49723e */ /* 0x000fe200000010ff */
[----:B------:R-:W-:Y:S01]  /*cd90*/  FMUL R78, R78, R138 ;  /* 0x0000008a4e4e7220 */ /* 0x000fe20000400000 */
[----:B------:R-:W-:Y:S01]  /*cda0*/  F2FP.BF16.F32.PACK_AB R74, RZ, R74 ;  /* 0x0000004aff4a723e */ /* 0x000fe200000010ff */
[----:B------:R1:W-:Y:S01]  /*cdb0*/  @P2 STG.E.U16 desc[UR40][R10.64+0x32], R109 ;  /* 0x0000326d0a002986 */ /* 0x0003e2000c101528 */
[----:B------:R-:W-:Y:S01]  /*cdc0*/  ISETP.GT.AND P2, PT, R3, 0x21, PT ;  /* 0x000000210300780c */ /* 0x000fe20003f44270 */
[-C--:B------:R-:W-:Y:S01]  /*cdd0*/  FMUL R79, R79, R138.reuse ;  /* 0x0000008a4f4f7220 */ /* 0x080fe20000400000 */
[----:B------:R-:W-:Y:S01]  /*cde0*/  F2FP.BF16.F32.PACK_AB R75, RZ, R75 ;  /* 0x0000004bff4b723e */ /* 0x000fe200000010ff */
[----:B------:R1:W-:Y:S01]  /*cdf0*/  @P3 STG.E.U16 desc[UR40][R4.64+0x32], R111 ;  /* 0x0000326f04003986 */ /* 0x0003e2000c101528 */
[----:B------:R-:W-:Y:S01]  /*ce00*/  ISETP.GT.AND P3, PT, R3, 0x20, PT ;  /* 0x000000200300780c */ /* 0x000fe20003f64270 */
[-C--:B------:R-:W-:Y:S01]  /*ce10*/  FMUL R64, R64, R138.reuse ;  /* 0x0000008a40407220 */ /* 0x080fe20000400000 */
[C---:B------:R-:W-:Y:S01]  /*ce20*/  ISETP.GT.AND P4, PT, R0.reuse, RZ, P2 ;  /* 0x000000ff0000720c */ /* 0x040fe20001784270 */
[----:B------:R1:W-:Y:S01]  /*ce30*/  @P1 STG.E.U16 desc[UR40][R4.64+0x30], R110 ;  /* 0x0000306e04001986 */ /* 0x0003e2000c101528 */
[C---:B------:R-:W-:Y:S01]  /*ce40*/  ISETP.GT.AND P0, PT, R0.reuse, RZ, P3 ;  /* 0x000000ff0000720c */ /* 0x040fe20001f04270 */
[-C--:B------:R-:W-:Y:S01]  /*ce50*/  FMUL R65, R65, R138.reuse ;  /* 0x0000008a41417220 */ /* 0x080fe20000400000 */
[C---:B------:R-:W-:Y:S01]  /*ce60*/  ISETP.GT.AND P1, PT, R0.reuse, 0x8, P2 ;  /* 0x000000080000780c */ /* 0x040fe20001724270 */
[-C--:B------:R-:W-:Y:S01]  /*ce70*/  FMUL R67, R67, R138.reuse ;  /* 0x0000008a43437220 */ /* 0x080fe20000400000 */
[----:B------:R-:W-:Y:S01]  /*ce80*/  ISETP.GT.AND P5, PT, R0, 0x8, P3 ;  /* 0x000000080000780c */ /* 0x000fe20001fa4270 */
[-C--:B------:R-:W-:Y:S01]  /*ce90*/  FMUL R66, R66, R138.reuse ;  /* 0x0000008a42427220 */ /* 0x080fe20000400000 */
[----:B------:R-:W-:Y:S01]  /*cea0*/  F2FP.BF16.F32.PACK_AB R77, RZ, R77 ;  /* 0x0000004dff4d723e */ /* 0x000fe200000010ff */
[----:B------:R-:W-:Y:S01]  /*ceb0*/  FMUL R68, R68, R138 ;  /* 0x0000008a44447220 */ /* 0x000fe20000400000 */
        /* <DEDUP_REMOVED lines=14> */
[----:B------:R-:W-:Y:S01]  /*cfa0*/  F2FP.BF16.F32.PACK_AB R67, RZ, R67 ;  /* 0x00000043ff43723e */ /* 0x000fe200000010ff */
[----:B------:R1:W-:Y:S01]  /*cfb0*/  @P5 STG.E.U16 desc[UR40][R8.64+0x40], R98 ;  /* 0x0000406208005986 */ /* 0x0003e2000c101528 */
[C---:B------:R-:W-:Y:S01]  /*cfc0*/  ISETP.GT.AND P5, PT, R0.reuse, RZ, P0 ;  /* 0x000000ff0000720c */ /* 0x040fe200007a4270 */
[-C--:B------:R-:W-:Y:S01]  /*cfd0*/  FMUL R57, R57, R138.reuse ;  /* 0x0000008a39397220 */ /* 0x080fe20000400000 */
[----:B------:R-:W-:Y:S01]  /*cfe0*/  ISETP.GT.AND P4, PT, R0, RZ, P1 ;  /* 0x000000ff0000720c */ /* 0x000fe20000f84270 */
[----:B------:R-:W-:Y:S01]  /*cff0*/  FMUL R58, R58, R138 ;  /* 0x0000008a3a3a7220 */ /* 0x000fe20000400000 */
[----:B------:R-:W-:Y:S01]  /*d000*/  F2FP.BF16.F32.PACK_AB R66, RZ, R66 ;  /* 0x00000042ff42723e */ /* 0x000fe200000010ff */
        /* <DEDUP_REMOVED lines=10> */
[----:B------:R-:W-:Y:S01]  /*d0b0*/  FMUL R63, R63, R138 ;  /* 0x0000008a3f3f7220 */ /* 0x000fe20000400000 */
[----:B------:R-:W-:Y:S01]  /*d0c0*/  F2FP.BF16.F32.PACK_AB R56, RZ, R56 ;  /* 0x00000038ff38723e */ /* 0x000fe200000010ff */
[----:B------:R1:W-:Y:S01]  /*d0d0*/  @P4 STG.E.U16 desc[UR40][R6.64+0x52], R101 ;  /* 0x0000526506004986 */ /* 0x0003e2000c101528 */
[----:B------:R-:W-:Y:S01]  /*d0e0*/  ISETP.GT.AND P4, PT, R0, 0x8, P1 ;  /* 0x000000080000780c */ /* 0x000fe20000f84270 */
[-C--:B------:R-:W-:Y:S01]  /*d0f0*/  FMUL R48, R48, R138.reuse ;  /* 0x0000008a30307220 */ /* 0x080fe20000400000 */
[----:B------:R-:W-:Y:S01]  /*d100*/  F2FP.BF16.F32.PACK_AB R57, RZ, R57 ;  /* 0x00000039ff39723e */ /* 0x000fe200000010ff */
[----:B------:R-:W-:Y:S01]  /*d110*/  FMUL R49, R49, R138 ;  /* 0x0000008a31317220 */ /* 0x000fe20000400000 */
[----:B------:R-:W-:Y:S01]  /*d120*/  F2FP.BF16.F32.PACK_AB R58, RZ, R58 ;  /* 0x0000003aff3a723e */ /* 0x000fe200000010ff */
[-C--:B------:R-:W-:Y:S01]  /*d130*/  FMUL R51, R51, R138.reuse ;  /* 0x0000008a33337220 */ /* 0x080fe20000400000 */
        /* <DEDUP_REMOVED lines=29> */
[----:B------:R1:W-:Y:S01]  /*d310*/  @P2 STG.E.U16 desc[UR40][R4.64+0x42], R91 ;  /* 0x0000425b04002986 */ /* 0x0003e2000c101528 */
[----:B------:R-:W-:Y:S01]  /*d320*/  ISETP.GT.AND P2, PT, R3, 0x31, PT ;  /* 0x000000310300780c */ /* 0x000fe20003f44270 */
[-C--:B------:R-:W-:Y:S01]  /*d330*/  FMUL R44, R44, R138.reuse ;  /* 0x0000008a2c2c7220 */ /* 0x080fe20000400000 */
[----:B------:R-:W-:Y:S01]  /*d340*/  F2FP.BF16.F32.PACK_AB R51, RZ, R51 ;  /* 0x00000033ff33723e */ /* 0x000fe200000010ff */
[----:B------:R-:W-:Y:S01]  /*d350*/  FMUL R45, R45, R138 ;  /* 0x0000008a2d2d7220 */ /* 0x000fe20000400000 */
[----:B------:R-:W-:Y:S01]  /*d360*/  F2FP.BF16.F32.PACK_AB R50, RZ, R50 ;  /* 0x00000032ff32723e */ /* 0x000fe200000010ff */
[----:B------:R1:W-:Y:S01]  /*d370*/  @P4 STG.E.U16 desc[UR40][R10.64+0x50], R92 ;  /* 0x0000505c0a004986 */ /* 0x0003e2000c101528 */
[----:B------:R-:W-:Y:S01]  /*d380*/  ISETP.GT.AND P4, PT, R0, RZ, P2 ;  /* 0x000000ff0000720c */ /* 0x000fe20001784270 */
[----:B------:R-:W-:Y:S01]  /*d390*/  FMUL R46, R46, R138 ;  /* 0x0000008a2e2e7220 */ /* 0x000fe20000400000 */
[----:B------:R-:W-:Y:S01]  /*d3a0*/  F2FP.BF16.F32.PACK_AB R52, RZ, R52 ;  /* 0x00000034ff34723e */ /* 0x000fe200000010ff */
[----:B------:R1:W-:Y:S01]  /*d3b0*/  @P3 STG.E.U16 desc[UR40][R10.64+0x52], R93 ;  /* 0x0000525d0a003986 */ /* 0x0003e2000c101528 */
[----:B------:R-:W-:Y:S01]  /*d3c0*/  ISETP.GT.AND P3, PT, R3, 0x30, PT ;  /* 0x000000300300780c */ /* 0x000fe20003f64270 */
[-C--:B------:R-:W-:Y:S01]  /*d3d0*/  FMUL R47, R47, R138.reuse ;  /* 0x0000008a2f2f7220 */ /* 0x080fe20000400000 */
[----:B------:R-:W-:Y:S01]  /*d3e0*/  F2FP.BF16.F32.PACK_AB R53, RZ, R53 ;  /* 0x00000035ff35723e */ /* 0x000fe200000010ff */
[----:B------:R1:W-:Y:S01]  /*d3f0*/  @P0 STG.E.U16 desc[UR40][R4.64+0x50], R94 ;  /* 0x0000505e04000986 */ /* 0x0003e2000c101528 */
[----:B------:R-:W-:Y:S01]  /*d400*/  ISETP.GT.AND P0, PT, R0, RZ, P3 ;  /* 0x000000ff0000720c */ /* 0x000fe20001f04270 */
[-C--:B------:R-:W-:Y:S01]  /*d410*/  FMUL R32, R32, R138.reuse ;  /* 0x0000008a20207220 */ /* 0x080fe20000400000 */
[C---:B------:R-:W-:Y:S01]  /*d420*/  ISETP.GT.AND P5, PT, R0.reuse, 0x8, P3 ;  /* 0x000000080000780c */ /* 0x040fe20001fa4270 */
[----:B------:R1:W-:Y:S01]  /*d430*/  @P1 STG.E.U16 desc[UR40][R4.64+0x52], R95 ;  /* 0x0000525f04001986 */ /* 0x0003e2000c101528 */
[----:B------:R-:W-:Y:S01]  /*d440*/  ISETP.GT.AND P1, PT, R0, 0x8, P2 ;  /* 0x000000080000780c */ /* 0x000fe20001724270 */
[----:B------:R-:W-:Y:S01]  /*d450*/  FMUL R33, R33, R138 ;  /* 0x0000008a21217220 */ /* 0x000fe20000400000 */
[----:B------:R-:W-:Y:S01]  /*d460*/  F2FP.BF16.F32.PACK_AB R54, RZ, R54 ;  /* 0x00000036ff36723e */ /* 0x000fe200000010ff */
[----:B------:R1:W-:Y:S01]  /*d470*/  @P4 STG.E.U16 desc[UR40][R6.64+0x62], R81 ;  /* 0x0000625106004986 */ /* 0x0003e2000c101528 */
[----:B------:R-:W-:Y:S01]  /*d480*/  F2FP.BF16.F32.PACK_AB R55, RZ, R55 ;  /* 0x00000037ff37723e */ /* 0x000fe200000010ff */
[----:B------:R-:W-:Y:S01]  /*d490*/  FMUL R34, R34, R138 ;  /* 0x0000008a22227220 */ /* 0x000fe20000400000 */
[----:B------:R-:W-:Y:S01]  /*d4a0*/  F2FP.BF16.F32.PACK_AB R40, RZ, R40 ;  /* 0x00000028ff28723e */ /* 0x000fe200000010ff */
[-C--:B------:R-:W-:Y:S01]  /*d4b0*/  FMUL R35, R35, R138.reuse ;  /* 0x0000008a23237220 */ /* 0x080fe20000400000 */
[----:B------:R-:W-:Y:S01]  /*d4c0*/  F2FP.BF16.F32.PACK_AB R41, RZ, R41 ;  /* 0x00000029ff29723e */ /* 0x000fe200000010ff */
[----:B------:R1:W-:Y:S01]  /*d4d0*/  @P0 STG.E.U16 desc[UR40][R6.64+0x60], R80 ;  /* 0x0000605006000986 */ /* 0x0003e2000c101528 */
[C---:B------:R-:W-:Y:S01]  /*d4e0*/  ISETP.GT.AND P0, PT, R3.reuse, 0x38, PT ;  /* 0x000000380300780c */ /* 0x040fe20003f04270 */
        /* <DEDUP_REMOVED lines=9> */
[----:B------:R-:W-:Y:S01]  /*d580*/  ISETP.GT.AND P4, PT, R0, RZ, P1 ;  /* 0x000000ff0000720c */ /* 0x000fe20000f84270 */
        /* <DEDUP_REMOVED lines=10> */
[----:B------:R1:W-:Y:S01]  /*d630*/  @P5 STG.E.U16 desc[UR40][R6.64+0x70], R84 ;  /* 0x0000705406005986 */ /* 0x0003e2000c101528 */
[----:B------:R-:W-:Y:S01]  /*d640*/  ISETP.GT.AND P5, PT, R0, 0x8, P0 ;  /* 0x000000080000780c */ /* 0x000fe200007a4270 */
[-C--:B------:R-:W-:Y:S01]  /*d650*/  FMUL R28, R28, R138.reuse ;  /* 0x0000008a1c1c7220 */ /* 0x080fe20000400000 */
[----:B------:R-:W-:Y:S01]  /*d660*/  F2FP.BF16.F32.PACK_AB R33, RZ, R33 ;  /* 0x00000021ff21723e */ /* 0x000fe200000010ff */
[----:B------:R1:W-:Y:S01]  /*d670*/  @P4 STG.E.U16 desc[UR40][R6.64+0x72], R85 ;  /* 0x0000725506004986 */ /* 0x0003e2000c101528 */
[----:B------:R-:W-:Y:S01]  /*d680*/  ISETP.GT.AND P4, PT, R0, 0x8, P1 ;  /* 0x000000080000780c */ /* 0x000fe20000f84270 */
[----:B------:R-:W-:Y:S01]  /*d690*/  FMUL R29, R29, R138 ;  /* 0x0000008a1d1d7220 */ /* 0x000fe20000400000 */
[----:B------:R-:W-:Y:S01]  /*d6a0*/  F2FP.BF16.F32.PACK_AB R34, RZ, R34 ;  /* 0x00000022ff22723e */ /* 0x000fe200000010ff */
[-C--:B------:R-:W-:Y:S01]  /*d6b0*/  FMUL R30, R30, R138.reuse ;  /* 0x0000008a1e1e7220 */ /* 0x080fe20000400000 */
[----:B------:R-:W-:Y:S01]  /*d6c0*/  F2FP.BF16.F32.PACK_AB R35, RZ, R35 ;  /* 0x00000023ff23723e */ /* 0x000fe200000010ff */
[----:B------:R-:W-:Y:S01]  /*d6d0*/  FMUL R31, R31, R138 ;  /* 0x0000008a1f1f7220 */ /* 0x000fe20000400000 */
[----:B------:R-:W-:-:S02]  /*d6e0*/  F2FP.BF16.F32.PACK_AB R36, RZ, R36 ;  /* 0x00000024ff24723e */ /* 0x000fc400000010ff */
[----:B------:R-:W-:Y:S01]  /*d6f0*/  F2FP.BF16.F32.PACK_AB R37, RZ, R37 ;  /* 0x00000025ff25723e */ /* 0x000fe200000010ff */
[----:B------:R1:W-:Y:S01]  /*d700*/  @P5 STG.E.U16 desc[UR40][R8.64+0x70], R86 ;  /* 0x0000705608005986 */ /* 0x0003e2000c101528 */
[C---:B------:R-:W-:Y:S02]  /*d710*/  ISETP.GT.AND P5, PT, R0.reuse, 0x80, P3 ;  /* 0x000000800000780c */ /* 0x040fe40001fa4270 */
[C---:B------:R-:W-:Y:S01]  /*d720*/  ISETP.GT.AND P3, PT, R0.reuse, 0x88, P3 ;  /* 0x000000880000780c */ /* 0x040fe20001f64270 */
[----:B------:R1:W-:Y:S01]  /*d730*/  @P4 STG.E.U16 desc[UR40][R8.64+0x72], R87 ;  /* 0x0000725708004986 */ /* 0x0003e2000c101528 */
[C---:B------:R-:W-:Y:S02]  /*d740*/  ISETP.GT.AND P4, PT, R0.reuse, 0x80, P2 ;  /* 0x000000800000780c */ /* 0x040fe40001784270 */
[----:B------:R-:W-:Y:S02]  /*d750*/  ISETP.GT.AND P2, PT, R0, 0x88, P2 ;  /* 0x000000880000780c */ /* 0x000fe40001744270 */
[----:B------:R-:W-:-:S02]  /*d760*/  F2FP.BF16.F32.PACK_AB R38, RZ, R38 ;  /* 0x00000026ff26723e */ /* 0x000fc400000010ff */
[----:B------:R-:W-:Y:S02]  /*d770*/  F2FP.BF16.F32.PACK_AB R39, RZ, R39 ;  /* 0x00000027ff27723e */ /* 0x000fe400000010ff */
[----:B------:R-:W-:Y:S01]  /*d780*/  F2FP.BF16.F32.PACK_AB R24, RZ, R24 ;  /* 0x00000018ff18723e */ /* 0x000fe200000010ff */
[----:B------:R1:W-:Y:S01]  /*d790*/  @P5 STG.E.U16 desc[UR40][R10.64+0x60], R72 ;  /* 0x000060480a005986 */ /* 0x0003e2000c101528 */
[----:B------:R-:W-:Y:S02]  /*d7a0*/  F2FP.BF16.F32.PACK_AB R25, RZ, R25 ;  /* 0x00000019ff19723e */ /* 0x000fe400000010ff */
[----:B------:R-:W-:Y:S01]  /*d7b0*/  F2FP.BF16.F32.PACK_AB R26, RZ, R26 ;  /* 0x0000001aff1a723e */ /* 0x000fe200000010ff */
[----:B------:R1:W-:Y:S01]  /*d7c0*/  @P4 STG.E.U16 desc[UR40][R10.64+0x62], R73 ;  /* 0x000062490a004986 */ /* 0x0003e2000c101528 */
[C---:B------:R-:W-:Y:S02]  /*d7d0*/  ISETP.GT.AND P4, PT, R0.reuse, 0x80, P0 ;  /* 0x000000800000780c */ /* 0x040fe40000784270 */
[C---:B------:R-:W-:Y:S01]  /*d7e0*/  ISETP.GT.AND P0, PT, R0.reuse, 0x88, P0 ;  /* 0x000000880000780c */ /* 0x040fe20000704270 */
[----:B------:R1:W-:Y:S01]  /*d7f0*/  @P3 STG.E.U16 desc[UR40][R4.64+0x60], R74 ;  /* 0x0000604a04003986 */ /* 0x0003e2000c101528 */
[----:B------:R-:W-:-:S02]  /*d800*/  ISETP.GT.AND P3, PT, R0, 0x80, P1 ;  /* 0x000000800000780c */ /* 0x000fc40000f64270 */
[C---:B------:R-:W-:Y:S01]  /*d810*/  ISETP.GT.AND P1, PT, R0.reuse, 0x88, P1 ;  /* 0x000000880000780c */ /* 0x040fe20000f24270 */
[----:B------:R1:W-:Y:S01]  /*d820*/  @P2 STG.E.U16 desc[UR40][R4.64+0x62], R75 ;  /* 0x0000624b04002986 */ /* 0x0003e2000c101528 */
[C---:B------:R-:W-:Y:S02]  /*d830*/  ISETP.GT.AND P2, PT, R3.reuse, 0x41, PT ;  /* 0x000000410300780c */ /* 0x040fe40003f44270 */
[----:B------:R-:W-:Y:S02]  /*d840*/  F2FP.BF16.F32.PACK_AB R27, RZ, R27 ;  /* 0x0000001bff1b723e */ /* 0x000fe400000010ff */
[----:B------:R-:W-:Y:S01]  /*d850*/  F2FP.BF16.F32.PACK_AB R28, RZ, R28 ;  /* 0x0000001cff1c723e */ /* 0x000fe200000010ff */
[----:B------:R1:W-:Y:S01]  /*d860*/  @P4 STG.E.U16 desc[UR40][R10.64+0x70], R76 ;  /* 0x0000704c0a004986 */ /* 0x0003e2000c101528 */
[----:B------:R-:W-:Y:S02]  /*d870*/  ISETP.GT.AND P4, PT, R0, RZ, P2 ;  /* 0x000000ff0000720c */ /* 0x000fe40001784270 */
[----:B------:R-:W-:Y:S01]  /*d880*/  F2FP.BF16.F32.PACK_AB R29, RZ, R29 ;  /* 0x0000001dff1d723e */ /* 0x000fe200000010ff */
[----:B------:R1:W-:Y:S01]  /*d890*/  @P3 STG.E.U16 desc[UR40][R10.64+0x72], R77 ;  /* 0x0000724d0a003986 */ /* 0x0003e2000c101528 */
[----:B------:R-:W-:-:S02]  /*d8a0*/  ISETP.GT.AND P3, PT, R3, 0x40, PT ;  /* 0x000000400300780c */ /* 0x000fc40003f64270 */
[----:B------:R-:W-:Y:S01]  /*d8b0*/  F2FP.BF16.F32.PACK_AB R30, RZ, R30 ;  /* 0x0000001eff1e723e */ /* 0x000fe200000010ff */
[----:B------:R1:W-:Y:S01]  /*d8c0*/  @P0 STG.E.U16 desc[UR40][R4.64+0x70], R78 ;  /* 0x0000704e04000986 */ /* 0x0003e2000c101528 */
[C---:B------:R-:W-:Y:S02]  /*d8d0*/  ISETP.GT.AND P0, PT, R0.reuse, RZ, P3 ;  /* 0x000000ff0000720c */ /* 0x040fe40001f04270 */
[C---:B------:R-:W-:Y:S01]  /*d8e0*/  ISETP.GT.AND P5, PT, R0.reuse, 0x8, P3 ;  /* 0x000000080000780c */ /* 0x040fe20001fa4270 */
[----:B------:R1:W-:Y:S01]  /*d8f0*/  @P1 STG.E.U16 desc[UR40][R4.64+0x72], R79 ;  /* 0x0000724f04001986 */ /* 0x0003e2000c101528 */
[----:B------:R-:W-:Y:S02]  /*d900*/  ISETP.GT.AND P1, PT, R0, 0x8, P2 ;  /* 0x000000080000780c */ /* 0x000fe40001724270 */
[----:B------:R-:W-:Y:S01]  /*d910*/  F2FP.BF16.F32.PACK_AB R31, RZ, R31 ;  /* 0x0000001fff1f723e */ /* 0x000fe200000010ff */
[----:B------:R1:W-:Y:S06]  /*d920*/  @P4 STG.E.U16 desc[UR40][R6.64+0x82], R65 ;  /* 0x0000824106004986 */ /* 0x0003ec000c101528 */
[----:B------:R1:W-:Y:S01]  /*d930*/  @P0 STG.E.U16 desc[UR40][R6.64+0x80], R64 ;  /* 0x0000804006000986 */ /* 0x0003e2000c101528 */
[----:B------:R-:W-:-:S03]  /*d940*/  ISETP.GT.AND P0, PT, R3, 0x48, PT ;  /* 0x000000480300780c */ /* 0x000fc60003f04270 */
[----:B------:R1:W-:Y:S01]  /*d950*/  @P1 STG.E.U16 desc[UR40][R8.64+0x82], R67 ;  /* 0x0000824308001986 */ /* 0x0003e2000c101528 */
[----:B------:R-:W-:-:S03]  /*d960*/  ISETP.GT.AND P1, PT, R3, 0x49, PT ;  /* 0x000000490300780c */ /* 0x000fc60003f24270 */
[----:B------:R1:W-:Y:S01]  /*d970*/  @P5 STG.E.U16 desc[UR40][R8.64+0x80], R66 ;  /* 0x0000804208005986 */ /* 0x0003e2000c101528 */
[C---:B------:R-:W-:Y:S02]  /*d980*/  ISETP.GT.AND P5, PT, R0.reuse, RZ, P0 ;  /* 0x000000ff0000720c */ /* 0x040fe400007a4270 */
[----:B------:R-:W-:-:S11]  /*d990*/  ISETP.GT.AND P4, PT, R0, RZ, P1 ;  /* 0x000000ff0000720c */ /* 0x000fd60000f84270 */
[----:B------:R1:W-:Y:S01]  /*d9a0*/  @P5 STG.E.U16 desc[UR40][R6.64+0x90], R68 ;  /* 0x0000904406005986 */ /* 0x0003e2000c101528 */
[----:B------:R-:W-:-:S03]  /*d9b0*/  ISETP.GT.AND P5, PT, R0, 0x8, P0 ;  /* 0x000000080000780c */ /* 0x000fc600007a4270 */
[----:B------:R1:W-:Y:S01]  /*d9c0*/  @P4 STG.E.U16 desc[UR40][R6.64+0x92], R69 ;  /* 0x0000924506004986 */ /* 0x0003e2000c101528 */
[----:B------:R-:W-:-:S09]  /*d9d0*/  ISETP.GT.AND P4, PT, R0, 0x8, P1 ;  /* 0x000000080000780c */ /* 0x000fd20000f84270 */
[----:B------:R1:W-:Y:S01]  /*d9e0*/  @P5 STG.E.U16 desc[UR40][R8.64+0x90], R70 ;  /* 0x0000904608005986 */ /* 0x0003e2000c101528 */
[C---:B------:R-:W-:Y:S02]  /*d9f0*/  ISETP.GT.AND P5, PT, R0.reuse, 0x80, P3 ;  /* 0x000000800000780c */ /* 0x040fe40001fa4270 */
[C---:B------:R-:W-:Y:S01]  /*da00*/  ISETP.GT.AND P3, PT, R0.reuse, 0x88, P3 ;  /* 0x000000880000780c */ /* 0x040fe20001f64270 */
[----:B------:R1:W-:Y:S01]  /*da10*/  @P4 STG.E.U16 desc[UR40][R8.64+0x92], R71 ;  /* 0x0000924708004986 */ /* 0x0003e2000c101528 */
[C---:B------:R-:W-:Y:S02]  /*da20*/  ISETP.GT.AND P4, PT, R0.reuse, 0x80, P2 ;  /* 0x000000800000780c */ /* 0x040fe40001784270 */
[----:B------:R-:W-:-:S07]  /*da30*/  ISETP.GT.AND P2, PT, R0, 0x88, P2 ;  /* 0x000000880000780c */ /* 0x000fce0001744270 */
[----:B------:R1:W-:Y:S04]  /*da40*/  @P5 STG.E.U16 desc[UR40][R10.64+0x80], R56 ;  /* 0x000080380a005986 */ /* 0x0003e8000c101528 */
[----:B------:R1:W-:Y:S01]  /*da50*/  @P4 STG.E.U16 desc[UR40][R10.64+0x82], R57 ;  /* 0x000082390a004986 */ /* 0x0003e2000c101528 */
[C---:B------:R-:W-:Y:S02]  /*da60*/  ISETP.GT.AND P4, PT, R0.reuse, 0x80, P0 ;  /* 0x000000800000780c */ /* 0x040fe40000784270 */
[C---:B------:R-:W-:Y:S01]  /*da70*/  ISETP.GT.AND P0, PT, R0.reuse, 0x88, P0 ;  /* 0x000000880000780c */ /* 0x040fe20000704270 */
[----:B------:R1:W-:Y:S01]  /*da80*/  @P3 STG.E.U16 desc[UR40][R4.64+0x80], R58 ;  /* 0x0000803a04003986 */ /* 0x0003e2000c101528 */
[C---:B------:R-:W-:Y:S02]  /*da90*/  ISETP.GT.AND P3, PT, R0.reuse, 0x80, P1 ;  /* 0x000000800000780c */ /* 0x040fe40000f64270 */
[----:B------:R-:W-:Y:S01]  /*daa0*/  ISETP.GT.AND P1, PT, R0, 0x88, P1 ;  /* 0x000000880000780c */ /* 0x000fe20000f24270 */
[----:B------:R1:W-:Y:S01]  /*dab0*/  @P2 STG.E.U16 desc[UR40][R4.64+0x82], R59 ;  /* 0x0000823b04002986 */ /* 0x0003e2000c101528 */
[----:B------:R-:W-:-:S05]  /*dac0*/  ISETP.GT.AND P2, PT, R3, 0x51, PT ;  /* 0x000000510300780c */ /* 0x000fca0003f44270 */
[----:B------:R1:W-:Y:S01]  /*dad0*/  @P4 STG.E.U16 desc[UR40][R10.64+0x90], R60 ;  /* 0x0000903c0a004986 */ /* 0x0003e2000c101528 */
[----:B------:R-:W-:-:S03]  /*dae0*/  ISETP.GT.AND P4, PT, R0, RZ, P2 ;  /* 0x000000ff0000720c */ /* 0x000fc60001784270 */
[----:B------:R1:W-:Y:S01]  /*daf0*/  @P3 STG.E.U16 desc[UR40][R10.64+0x92], R61 ;  /* 0x0000923d0a003986 */ /* 0x0003e2000c101528 */
[----:B------:R-:W-:-:S03]  /*db00*/  ISETP.GT.AND P3, PT, R3, 0x50, PT ;  /* 0x000000500300780c */ /* 0x000fc60003f64270 */
[----:B------:R1:W-:Y:S01]  /*db10*/  @P0 STG.E.U16 desc[UR40][R4.64+0x90], R62 ;  /* 0x0000903e04000986 */ /* 0x0003e2000c101528 */
[C---:B------:R-:W-:Y:S02]  /*db20*/  ISETP.GT.AND P0, PT, R0.reuse, RZ, P3 ;  /* 0x000000ff0000720c */ /* 0x040fe40001f04270 */
[C---:B------:R-:W-:Y:S01]  /*db30*/  ISETP.GT.AND P5, PT, R0.reuse, 0x8, P3 ;  /* 0x000000080000780c */ /* 0x040fe20001fa4270 */
[----:B------:R1:W-:Y:S01]  /*db40*/  @P1 STG.E.U16 desc[UR40][R4.64+0x92], R63 ;  /* 0x0000923f04001986 */ /* 0x0003e2000c101528 */
[----:B------:R-:W-:-:S03]  /*db50*/  ISETP.GT.AND P1, PT, R0, 0x8, P2 ;  /* 0x000000080000780c */ /* 0x000fc60001724270 */
        /* <DEDUP_REMOVED lines=25> */
[----:B------:R1:W-:Y:S06]  /*dcf0*/  @P2 STG.E.U16 desc[UR40][R4.64+0xa2], R43 ;  /* 0x0000a22b04002986 */ /* 0x0003ec000c101528 */
[----:B------:R1:W-:Y:S04]  /*dd00*/  @P4 STG.E.U16 desc[UR40][R10.64+0xb0], R44 ;  /* 0x0000b02c0a004986 */ /* 0x0003e8000c101528 */
[----:B------:R1:W-:Y:S01]  /*dd10*/  @P3 STG.E.U16 desc[UR40][R10.64+0xb2], R45 ;  /* 0x0000b22d0a003986 */ /* 0x0003e2000c101528 */
[----:B------:R-:W-:-:S03]  /*dd20*/  ISETP.GT.AND P3, PT, R3, 0x60, PT ;  /* 0x000000600300780c */ /* 0x000fc60003f64270 */
[----:B------:R1:W-:Y:S01]  /*dd30*/  @P0 STG.E.U16 desc[UR40][R4.64+0xb0], R46 ;  /* 0x0000b02e04000986 */ /* 0x0003e2000c101528 */
[----:B------:R-:W-:Y:S02]  /*dd40*/  ISETP.GT.AND P0, PT, R3, 0x61, PT ;  /* 0x000000610300780c */ /* 0x000fe40003f04270 */
[C---:B------:R-:W-:Y:S01]  /*dd50*/  ISETP.GT.AND P4, PT, R0.reuse, 0x8, P3 ;  /* 0x000000080000780c */ /* 0x040fe20001f84270 */
[----:B------:R1:W-:Y:S01]  /*dd60*/  @P1 STG.E.U16 desc[UR40][R4.64+0xb2], R47 ;  /* 0x0000b22f04001986 */ /* 0x0003e2000c101528 */
[C---:B------:R-:W-:Y:S02]  /*dd70*/  ISETP.GT.AND P1, PT, R0.reuse, RZ, P3 ;  /* 0x000000ff0000720c */ /* 0x040fe40001f24270 */
[C---:B------:R-:W-:Y:S02]  /*dd80*/  ISETP.GT.AND P2, PT, R0.reuse, RZ, P0 ;  /* 0x000000ff0000720c */ /* 0x040fe40000744270 */
[----:B------:R-:W-:-:S09]  /*dd90*/  ISETP.GT.AND P5, PT, R0, 0x8, P0 ;  /* 0x000000080000780c */ /* 0x000fd200007a4270 */
[----:B------:R1:W-:Y:S01]  /*dda0*/  @P1 STG.E.U16 desc[UR40][R6.64+0xc0], R32 ;  /* 0x0000c02006001986 */ /* 0x0003e2000c101528 */
[----:B------:R-:W-:-:S03]  /*ddb0*/  ISETP.GT.AND P1, PT, R3, 0x68, PT ;  /* 0x000000680300780c */ /* 0x000fc60003f24270 */
[----:B------:R1:W-:Y:S01]  /*ddc0*/  @P2 STG.E.U16 desc[UR40][R6.64+0xc2], R33 ;  /* 0x0000c22106002986 */ /* 0x0003e2000c101528 */
[----:B------:R-:W-:-:S03]  /*ddd0*/  ISETP.GT.AND P2, PT, R3, 0x69, PT ;  /* 0x000000690300780c */ /* 0x000fc60003f44270 */
[----:B------:R1:W-:Y:S01]  /*dde0*/  @P4 STG.E.U16 desc[UR40][R8.64+0xc0], R34 ;  /* 0x0000c02208004986 */ /* 0x0003e2000c101528 */
[----:B------:R-:W-:-:S03]  /*ddf0*/  ISETP.GT.AND P4, PT, R0, RZ, P2 ;  /* 0x000000ff0000720c */ /* 0x000fc60001784270 */
[----:B------:R1:W-:Y:S01]  /*de00*/  @P5 STG.E.U16 desc[UR40][R8.64+0xc2], R35 ;  /* 0x0000c22308005986 */ /* 0x0003e2000c101528 */
[----:B------:R-:W-:-:S09]  /*de10*/  ISETP.GT.AND P5, PT, R0, RZ, P1 ;  /* 0x000000ff0000720c */ /* 0x000fd20000fa4270 */
        /* <DEDUP_REMOVED lines=10> */
[----:B------:R1:W-:Y:S01]  /*dec0*/  @P4 STG.E.U16 desc[UR40][R10.64+0xc0], R24 ;  /* 0x0000c0180a004986 */ /* 0x0003e2000c101528 */
[C---:B------:R-:W-:Y:S02]  /*ded0*/  ISETP.GT.AND P4, PT, R0.reuse, 0x80, P1 ;  /* 0x000000800000780c */ /* 0x040fe40000f84270 */
[C---:B------:R-:W-:Y:S01]  /*dee0*/  ISETP.GT.AND P1, PT, R0.reuse, 0x88, P1 ;  /* 0x000000880000780c */ /* 0x040fe20000f24270 */
[----:B------:R1:W-:Y:S01]  /*def0*/  @P5 STG.E.U16 desc[UR40][R10.64+0xc2], R25 ;  /* 0x0000c2190a005986 */ /* 0x0003e2000c101528 */
[C---:B------:R-:W-:Y:S02]  /*df00*/  ISETP.GT.AND P5, PT, R0.reuse, 0x80, P2 ;  /* 0x000000800000780c */ /* 0x040fe400017a4270 */
[----:B------:R-:W-:Y:S01]  /*df10*/  ISETP.GT.AND P2, PT, R0, 0x88, P2 ;  /* 0x000000880000780c */ /* 0x000fe20001744270 */
[----:B------:R1:W-:Y:S04]  /*df20*/  @P3 STG.E.U16 desc[UR40][R4.64+0xc0], R26 ;  /* 0x0000c01a04003986 */ /* 0x0003e8000c101528 */
[----:B------:R1:W-:Y:S04]  /*df30*/  @P0 STG.E.U16 desc[UR40][R4.64+0xc2], R27 ;  /* 0x0000c21b04000986 */ /* 0x0003e8000c101528 */
[----:B------:R1:W-:Y:S04]  /*df40*/  @P4 STG.E.U16 desc[UR40][R10.64+0xd0], R28 ;  /* 0x0000d01c0a004986 */ /* 0x0003e8000c101528 */
[----:B------:R1:W-:Y:S04]  /*df50*/  @P5 STG.E.U16 desc[UR40][R10.64+0xd2], R29 ;  /* 0x0000d21d0a005986 */ /* 0x0003e8000c101528 */
[----:B------:R1:W-:Y:S04]  /*df60*/  @P1 STG.E.U16 desc[UR40][R4.64+0xd0], R30 ;  /* 0x0000d01e04001986 */ /* 0x0003e8000c101528 */
[----:B------:R1:W-:Y:S02]  /*df70*/  @P2 STG.E.U16 desc[UR40][R4.64+0xd2], R31 ;  /* 0x0000d21f04002986 */ /* 0x0003e4000c101528 */
.L_x_252:
[----:B------:R-:W-:Y:S05]  /*df80*/  BSYNC B0 ;  /* 0x0000000000007941 */ /* 0x000fea0003800000 */
.L_x_32:
[----:B------:R-:W-:Y:S01]  /*df90*/  ULDC UR4, c[0x0][0xc] ;  /* 0x0000030000047ab9 */ /* 0x000fe20000000800 */
[----:B------:R-:W-:Y:S01]  /*dfa0*/  ULDC UR5, c[0x0][0x10] ;  /* 0x0000040000057ab9 */ /* 0x000fe20000000800 */
[----:B0-----:R-:W0:Y:S01]  /*dfb0*/  LDC R3, c[0x0][0x14] ;  /* 0x00000500ff037b82 */ /* 0x001e220000000800 */
[----:B------:R-:W-:Y:S01]  /*dfc0*/  UIMAD.WIDE.U32 UR4, UR4, UR5, URZ ;  /* 0x00000005040472a5 */ /* 0x000fe2000f8e003f */
[----:B------:R-:W-:Y:S01]  /*dfd0*/  PRMT R0, RZ, 0x7610, R0 ;  /* 0x00007610ff007816 */ /* 0x000fe20000000000 */
[----:B------:R-:W-:Y:S02]  /*dfe0*/  IMAD.MOV.U32 R140, RZ, RZ, -0x1 ;  /* 0xffffffffff8c7424 */ /* 0x000fe400078e00ff */
[----:B------:R-:W-:Y:S02]  /*dff0*/  IMAD.MOV.U32 R137, RZ, RZ, -0x1 ;  /* 0xffffffffff897424 */ /* 0x000fe400078e00ff */
[----:B0-----:R-:W-:-:S04]  /*e000*/  IMAD.WIDE.U32 R16, R3, UR4, R16 ;  /* 0x0000000403107c25 */ /* 0x001fc8000f8e0010 */
[----:B------:R-:W-:Y:S01]  /*e010*/  IMAD R3, R3, UR5, RZ ;  /* 0x0000000503037c24 */ /* 0x000fe2000f8e02ff */
[----:B------:R-:W-:Y:S02]  /*e020*/  ULDC.64 UR4, c[0x0][0x650] ;  /* 0x0001940000047ab9 */ /* 0x000fe40000000a00 */
[----:B------:R-:W-:Y:S01]  /*e030*/  ISETP.GE.U32.AND P0, PT, R16, UR4, PT ;  /* 0x0000000410007c0c */ /* 0x000fe2000bf06070 */
[----:B------:R-:W-:-:S05]  /*e040*/  IMAD.IADD R17, R17, 0x1, R3 ;  /* 0x0000000111117824 */ /* 0x000fca00078e0203 */
[----:B------:R-:W-:-:S13]  /*e050*/  ISETP.GE.U32.AND.EX P0, PT, R17, UR5, PT, P0 ;  /* 0x0000000511007c0c */ /* 0x000fda000bf06100 */
[----:B------:R-:W-:Y:S05]  /*e060*/  @P0 BRA `(.L_x_253) ;  /* 0x0000000400640947 */ /* 0x000fea0003800000 */
[----:B-1--4-:R-:W0:Y:S01]  /*e070*/  S2R R12, SR_CTAID.X ;  /* 0x00000000000c7919 */ /* 0x012e220000002500 */
[----:B------:R-:W1:Y:S01]  /*e080*/  LDC.64 R10, c[0x0][0x628] ;  /* 0x00018a00ff0a7b82 */ /* 0x000e620000000a00 */
[----:B------:R-:W-:Y:S01]  /*e090*/  ULDC UR4, c[0x0][0x150] ;  /* 0x0000540000047ab9 */ /* 0x000fe20000000800 */
[----:B------:R-:W-:Y:S01]  /*e0a0*/  IMAD.MOV.U32 R8, RZ, RZ, R16 ;  /* 0x000000ffff087224 */ /* 0x000fe200078e0010 */
[----:B------:R-:W4:Y:S01]  /*e0b0*/  S2R R24, SR_CTAID.Y ;  /* 0x0000000000187919 */ /* 0x000f220000002600 */
[----:B------:R-:W-:-:S04]  /*e0c0*/  IMAD.MOV.U32 R9, RZ, RZ, R17 ;  /* 0x000000ffff097224 */ /* 0x000fc800078e0011 */
[----:B------:R-:W2:Y:S08]  /*e0d0*/  LDC R21, c[0x0][0x144] ;  /* 0x00005100ff157b82 */ /* 0x000eb00000000800 */
[----:B------:R-:W2:Y:S08]  /*e0e0*/  LDC R0, c[0x0][0x630] ;  /* 0x00018c00ff007b82 */ /* 0x000eb00000000800 */
[----:B---3--:R-:W3:Y:S01]  /*e0f0*/  LDC.64 R14, c[0x0][0x620] ;  /* 0x00018800ff0e7b82 */ /* 0x008ee20000000a00 */
[----:B-1----:R-:W-:-:S04]  /*e100*/  ISETP.NE.U32.AND P0, PT, R10, RZ, PT ;  /* 0x000000ff0a00720c */ /* 0x002fc80003f05070 */
[----:B------:R-:W-:Y:S02]  /*e110*/  ISETP.NE.AND.EX P0, PT, R11, RZ, PT, P0 ;  /* 0x000000ff0b00720c */ /* 0x000fe40003f05300 */
[----:B0-----:R-:W-:-:S05]  /*e120*/  I2FP.F32.U32 R3, R12 ;  /* 0x0000000c00037245 */ /* 0x001fca0000201000 */
[----:B------:R-:W-:-:S04]  /*e130*/  FMUL R3, R3, UR4 ;  /* 0x0000000403037c20 */ /* 0x000fc80008400000 */
[----:B------:R0:W1:Y:S02]  /*e140*/  F2I.U32.TRUNC.NTZ R20, R3 ;  /* 0x0000000300147305 */ /* 0x000064000020f000 */
[----:B--2-4-:R-:W-:Y:S05]  /*e150*/  @!P0 BRA `(.L_x_254) ;  /* 0x0000000000288947 */ /* 0x014fea0003800000 */
[----:B0-----:R-:W0:Y:S02]  /*e160*/  LDC R3, c[0x0][0x634] ;  /* 0x00018d00ff037b82 */ /* 0x001e240000000800 */
        /* <DEDUP_REMOVED lines=9> */
.L_x_254:
[----:B------:R-:W2:Y:S01]  /*e200*/  LDC.64 R28, c[0x0][0x640] ;  /* 0x00019000ff1c7b82 */ /* 0x000ea20000000a00 */
[-CC-:B------:R-:W-:Y:S01]  /*e210*/  SHF.R.U64 R137, R8, R0.reuse, R9.reuse ;  /* 0x0000000008897219 */ /* 0x180fe20000001209 */
[----:B-1----:R-:W-:Y:S01]  /*e220*/  IMAD.MOV R20, RZ, RZ, -R20 ;  /* 0x000000ffff147224 */ /* 0x002fe200078e0a14 */
[----:B------:R-:W-:Y:S01]  /*e230*/  SHF.R.U32.HI R0, RZ, R0, R9 ;  /* 0x00000000ff007219 */ /* 0x000fe20000011609 */
[----:B------:R-:W-:Y:S01]  /*e240*/  ULDC UR4, c[0x0][0x154] ;  /* 0x0000550000047ab9 */ /* 0x000fe20000000800 */
[----:B0-----:R-:W-:Y:S01]  /*e250*/  IADD3 R3, P0, RZ, -R137, RZ ;  /* 0x80000089ff037210 */ /* 0x001fe20007f1e0ff */
[----:B------:R-:W-:Y:S02]  /*e260*/  IMAD R21, R21, R20, R12 ;  /* 0x0000001415157224 */ /* 0x000fe400078e020c */
[----:B------:R-:W0:Y:S01]  /*e270*/  LDC R6, c[0x0][0x618] ;  /* 0x00018600ff067b82 */ /* 0x000e220000000800 */
[----:B------:R-:W-:Y:S02]  /*e280*/  IMAD.MOV.U32 R7, RZ, RZ, 0x1 ;  /* 0x00000001ff077424 */ /* 0x000fe400078e00ff */
[----:B------:R-:W-:-:S04]  /*e290*/  IMAD.X R5, RZ, RZ, ~R0, P0 ;  /* 0x000000ffff057224 */ /* 0x000fc800000e0e00 */
[-C--:B---3--:R-:W-:Y:S01]  /*e2a0*/  IMAD R0, R5, R14.reuse, RZ ;  /* 0x0000000e05007224 */ /* 0x088fe200078e02ff */
[----:B------:R-:W1:Y:S01]  /*e2b0*/  LDC R8, c[0x0][0x608] ;  /* 0x00018200ff087b82 */ /* 0x000e620000000800 */
[----:B------:R-:W-:-:S04]  /*e2c0*/  IMAD.WIDE.U32 R4, R3, R14, R16 ;  /* 0x0000000e03047225 */ /* 0x000fc800078e0010 */
[----:B------:R-:W-:Y:S01]  /*e2d0*/  IMAD R3, R3, R15, R0 ;  /* 0x0000000f03037224 */ /* 0x000fe200078e0200 */
[----:B------:R-:W-:Y:S02]  /*e2e0*/  I2FP.F32.U32 R0, R24 ;  /* 0x0000001800007245 */ /* 0x000fe40000201000 */
[----:B------:R-:W3:Y:S01]  /*e2f0*/  LDC R26, c[0x0][0x658] ;  /* 0x00019600ff1a7b82 */ /* 0x000ee20000000800 */
[----:B------:R-:W-:Y:S01]  /*e300*/  IMAD.IADD R3, R5, 0x1, R3 ;  /* 0x0000000105037824 */ /* 0x000fe200078e0203 */
[----:B--2---:R-:W-:Y:S01]  /*e310*/  ISETP.NE.U32.AND P0, PT, R28, RZ, PT ;  /* 0x000000ff1c00720c */ /* 0x004fe20003f05070 */
[----:B------:R-:W-:Y:S01]  /*e320*/  FMUL R0, R0, UR4 ;  /* 0x0000000400007c20 */ /* 0x000fe20008400000 */
[----:B------:R-:W-:Y:S02]  /*e330*/  IMAD.MOV.U32 R5, RZ, RZ, -0x1 ;  /* 0xffffffffff057424 */ /* 0x000fe400078e00ff */
[----:B------:R-:W-:Y:S01]  /*e340*/  ISETP.NE.AND.EX P0, PT, R29, RZ, PT, P0 ;  /* 0x000000ff1d00720c */ /* 0x000fe20003f05300 */
[----:B------:R2:W4:Y:S01]  /*e350*/  F2I.U32.TRUNC.NTZ R13, R0 ;  /* 0x00000000000d7305 */ /* 0x000522000020f000 */
[----:B------:R-:W2:Y:S01]  /*e360*/  LDC R15, c[0x0][0x148] ;  /* 0x00005200ff0f7b82 */ /* 0x000ea20000000800 */
[----:B0-----:R-:W-:-:S02]  /*e370*/  SHF.R.U64 R12, R4, R6, R3 ;  /* 0x00000006040c7219 */ /* 0x001fc40000001203 */
[----:B------:R-:W-:-:S05]  /*e380*/  SHF.R.U32.HI R3, RZ, R6, R3 ;  /* 0x00000006ff037219 */ /* 0x000fca0000011603 */
[----:B------:R-:W0:Y:S01]  /*e390*/  LDC R20, c[0x0][0x600] ;  /* 0x00018000ff147b82 */ /* 0x000e220000000800 */
[-CC-:B-1----:R-:W-:Y:S02]  /*e3a0*/  SHF.R.U64 R10, R12, R8.reuse, R3.reuse ;  /* 0x000000080c0a7219 */ /* 0x182fe40000001203 */
[----:B------:R-:W-:-:S05]  /*e3b0*/  SHF.R.U32.HI R3, RZ, R8, R3 ;  /* 0x00000008ff037219 */ /* 0x000fca0000011603 */
[----:B------:R-:W1:Y:S01]  /*e3c0*/  LDC R27, c[0x0][0x648] ;  /* 0x00019200ff1b7b82 */ /* 0x000e620000000800 */
[-C--:B---3--:R-:W-:Y:S02]  /*e3d0*/  SHF.L.U32 R4, R5, R26.reuse, RZ ;  /* 0x0000001a05047219 */ /* 0x088fe400000006ff */
[--C-:B------:R-:W-:Y:S02]  /*e3e0*/  SHF.R.U64 R14, R10, R26, R3.reuse ;  /* 0x0000001a0a0e7219 */ /* 0x100fe40000001203 */
[----:B------:R-:W-:Y:S02]  /*e3f0*/  LOP3.LUT R25, RZ, R4, RZ, 0x33, !PT ;  /* 0x00000004ff197212 */ /* 0x000fe400078e33ff */
[-C--:B------:R-:W-:Y:S01]  /*e400*/  SHF.R.U32.HI R5, RZ, R26.reuse, R3 ;  /* 0x0000001aff057219 */ /* 0x080fe20000011603 */
[----:B------:R-:W3:Y:S01]  /*e410*/  LDC R30, c[0x0][0x638] ;  /* 0x00018e00ff1e7b82 */ /* 0x000ee20000000800 */
[----:B------:R-:W-:Y:S01]  /*e420*/  SHF.L.U32 R136, R7, R26, RZ ;  /* 0x0000001a07887219 */ /* 0x000fe200000006ff */
[----:B------:R-:W-:-:S06]  /*e430*/  IMAD.MOV.U32 R4, RZ, RZ, R14 ;  /* 0x000000ffff047224 */ /* 0x000fcc00078e000e */
[----:B------:R-:W0:Y:S01]  /*e440*/  LDC R31, c[0x0][0x610] ;  /* 0x00018400ff1f7b82 */ /* 0x000e220000000800 */
[----:B----4-:R-:W-:Y:S05]  /*e450*/  @!P0 BRA `(.L_x_255) ;  /* 0x0000000000288947 */ /* 0x010fea0003800000 */
        /* <DEDUP_REMOVED lines=10> */
.L_x_255:
[----:B------:R-:W-:Y:S01]  /*e500*/  ISETP.NE.AND P0, PT, R2, 0x1, PT ;  /* 0x000000010200780c */ /* 0x000fe20003f05270 */
[----:B0-----:R-:W-:Y:S01]  /*e510*/  VIADD R7, R20, 0xffffffff ;  /* 0xffffffff14077836 */ /* 0x001fe20000000000 */
[----:B-12---:R-:W-:Y:S01]  /*e520*/  SHF.R.U64 R0, R4, R27, R5 ;  /* 0x0000001b04007219 */ /* 0x006fe20000001205 */
[----:B------:R-:W-:Y:S01]  /*e530*/  IMAD.MOV R13, RZ, RZ, -R13 ;  /* 0x000000ffff0d7224 */ /* 0x000fe200078e0a0d */
[----:B------:R-:W-:Y:S01]  /*e540*/  LOP3.LUT R5, R10, R25, RZ, 0xc0, !PT ;  /* 0x000000190a057212 */ /* 0x000fe200078ec0ff */
[----:B------:R-:W-:Y:S02]  /*e550*/  IMAD.MOV.U32 R4, RZ, RZ, 0x1 ;  /* 0x00000001ff047424 */ /* 0x000fe400078e00ff */
[----:B------:R-:W-:Y:S02]  /*e560*/  IMAD.MOV R3, RZ, RZ, -R0 ;  /* 0x000000ffff037224 */ /* 0x000fe400078e0a00 */
[----:B------:R-:W-:Y:S01]  /*e570*/  IMAD R136, R136, R0, R5 ;  /* 0x0000000088887224 */ /* 0x000fe200078e0205 */
[----:B------:R-:W-:Y:S01]  /*e580*/  LOP3.LUT R5, R12, R7, RZ, 0xc0, !PT ;  /* 0x000000070c057212 */ /* 0x000fe200078ec0ff */
[----:B---3--:R-:W-:-:S02]  /*e590*/  IMAD R0, R3, R30, R14 ;  /* 0x0000001e03007224 */ /* 0x008fc400078e020e */
[----:B------:R-:W-:Y:S02]  /*e5a0*/  @P0 IMAD R21, R15, R13, R24 ;  /* 0x0000000d0f150224 */ /* 0x000fe400078e0218 */
[----:B------:R-:W-:Y:S01]  /*e5b0*/  IMAD R3, R0, R20, R5 ;  /* 0x0000001400037224 */ /* 0x000fe200078e0205 */
[----:B------:R-:W-:Y:S01]  /*e5c0*/  PRMT R0, R4, 0x7610, R0 ;  /* 0x0000761004007816 */ /* 0x000fe20000000000 */
[----:B------:R-:W-:-:S05]  /*e5d0*/  IMAD R136, R136, R31, R21 ;  /* 0x0000001f88887224 */ /* 0x000fca00078e0215 */
[----:B------:R-:W-:Y:S02]  /*e5e0*/  SEL R140, R3, R136, !P0 ;  /* 0x00000088038c7207 */ /* 0x000fe40004000000 */
[----:B------:R-:W-:-:S07]  /*e5f0*/  SEL R136, R136, R3, !P0 ;  /* 0x0000000388887207 */ /* 0x000fce0004000000 */
.L_x_253:
[----:B------:R-:W-:-:S13]  /*e600*/  LOP3.LUT P0, RZ, R0, 0xff, RZ, 0xc0, !PT ;  /* 0x000000ff00ff7812 */ /* 0x000fda000780c0ff */
[----:B------:R-:W-:Y:S05]  /*e610*/  @P0 BRA `(.L_x_256) ;  /* 0xffffff2800e40947 */ /* 0x000fea000383ffff */
[----:B------:R-:W-:Y:S05]  /*e620*/  EXIT ;  /* 0x000000000000794d */ /* 0x000fea0003800000 */
.L_x_7:
[----:B0-----:R-:W-:Y:S01]  /*e630*/  ULDC.64 UR4, c[0x0][0x650] ;  /* 0x0001940000047ab9 */ /* 0x001fe20000000a00 */
        /* <DEDUP_REMOVED lines=25> */
.L_x_258:
[----:B------:R-:W0:Y:S01]  /*e7d0*/  LDC.64 R28, c[0x0][0x640] ;  /* 0x00019000ff1c7b82 */ /* 0x000e220000000a00 */
[-CC-:B------:R-:W-:Y:S01]  /*e7e0*/  SHF.R.U64 R22, R12, R6.reuse, R13.reuse ;  /* 0x000000060c167219 */ /* 0x180fe2000000120d */
[----:B------:R-:W-:Y:S01]  /*e7f0*/  IMAD.MOV.U32 R30, RZ, RZ, 0x1 ;  /* 0x00000001ff1e7424 */ /* 0x000fe200078e00ff */
[----:B------:R-:W-:Y:S02]  /*e800*/  SHF.R.U32.HI R6, RZ, R6, R13 ;  /* 0x00000006ff067219 */ /* 0x000fe4000001160d */
        /* <DEDUP_REMOVED lines=8> */
[----:B------:R-:W-:Y:S01]  /*e890*/  IMAD.IADD R9, R9, 0x1, R11 ;  /* 0x0000000109097824 */ /* 0x000fe200078e020b */
[----:B0-----:R-:W-:-:S04]  /*e8a0*/  ISETP.NE.U32.AND P0, PT, R28, RZ, PT ;  /* 0x000000ff1c00720c */ /* 0x001fc80003f05070 */
[----:B------:R-:W-:Y:S02]  /*e8b0*/  ISETP.NE.AND.EX P0, PT, R29, RZ, PT, P0 ;  /* 0x000000ff1d00720c */ /* 0x000fe40003f05300 */
[----:B------:R-:W0:Y:S01]  /*e8c0*/  LDC R20, c[0x0][0x600] ;  /* 0x00018000ff147b82 */ /* 0x000e220000000800 */
[-CC-:B-1----:R-:W-:Y:S01]  /*e8d0*/  SHF.R.U64 R14, R8, R10.reuse, R9.reuse ;  /* 0x0000000a080e7219 */ /* 0x182fe20000001209 */
[----:B------:R-:W-:Y:S01]  /*e8e0*/  IMAD.MOV.U32 R8, RZ, RZ, -0x1 ;  /* 0xffffffffff087424 */ /* 0x000fe200078e00ff */
[----:B------:R-:W-:-:S05]  /*e8f0*/  SHF.R.U32.HI R9, RZ, R10, R9 ;  /* 0x0000000aff097219 */ /* 0x000fca0000011609 */
[----:B------:R-:W1:Y:S01]  /*e900*/  LDC R24, c[0x0][0x648] ;  /* 0x00019200ff187b82 */ /* 0x000e620000000800 */
[-CC-:B--2---:R-:W-:Y:S02]  /*e910*/  SHF.R.U64 R23, R14, R12.reuse, R9.reuse ;  /* 0x0000000c0e177219 */ /* 0x184fe40000001209 */
[----:B------:R-:W-:-:S05]  /*e920*/  SHF.R.U32.HI R6, RZ, R12, R9 ;  /* 0x0000000cff067219 */ /* 0x000fca0000011609 */
[----:B------:R-:W2:Y:S01]  /*e930*/  LDC R26, c[0x0][0x638] ;  /* 0x00018e00ff1a7b82 */ /* 0x000ea20000000800 */
[-C--:B---3--:R-:W-:Y:S02]  /*e940*/  SHF.L.U32 R8, R8, R27.reuse, RZ ;  /* 0x0000001b08087219 */ /* 0x088fe400000006ff */
[-CC-:B------:R-:W-:Y:S02]  /*e950*/  SHF.R.U64 R25, R23, R27.reuse, R6.reuse ;  /* 0x0000001b17197219 */ /* 0x180fe40000001206 */
[----:B------:R-:W-:Y:S02]  /*e960*/  LOP3.LUT R32, RZ, R8, RZ, 0x33, !PT ;  /* 0x00000008ff207212 */ /* 0x000fe400078e33ff */
[----:B------:R-:W-:Y:S01]  /*e970*/  SHF.R.U32.HI R9, RZ, R27, R6 ;  /* 0x0000001bff097219 */ /* 0x000fe20000011606 */
[----:B------:R-:W3:Y:S01]  /*e980*/  LDC R31, c[0x0][0x610] ;  /* 0x00018400ff1f7b82 */ /* 0x000ee20000000800 */
[----:B------:R-:W-:Y:S01]  /*e990*/  IMAD.MOV.U32 R8, RZ, RZ, R25 ;  /* 0x000000ffff087224 */ /* 0x000fe200078e0019 */
[----:B------:R-:W-:Y:S06]  /*e9a0*/  @!P0 BRA `(.L_x_259) ;  /* 0x0000000000288947 */ /* 0x000fec0003800000 */
        /* <DEDUP_REMOVED lines=10> */
.L_x_259:
[----:B------:R-:W-:Y:S02]  /*ea50*/  ISETP.NE.AND P0, PT, R2, 0x1, PT ;  /* 0x000000010200780c */ /* 0x000fe40003f05270 */
[----:B-1----:R-:W-:Y:S01]  /*ea60*/  SHF.R.U64 R6, R8, R24, R9 ;  /* 0x0000001808067219 */ /* 0x002fe20000001209 */
[----:B0-----:R-:W-:Y:S01]  /*ea70*/  VIADD R9, R20, 0xffffffff ;  /* 0xffffffff14097836 */ /* 0x001fe20000000000 */
[----:B------:R-:W-:Y:S02]  /*ea80*/  SHF.L.U32 R30, R30, R27, RZ ;  /* 0x0000001b1e1e7219 */ /* 0x000fe400000006ff */
[----:B------:R-:W-:Y:S01]  /*ea90*/  LOP3.LUT R5, R23, R32, RZ, 0xc0, !PT ;  /* 0x0000002017057212 */ /* 0x000fe200078ec0ff */
[----:B------:R-:W-:-:S04]  /*eaa0*/  IMAD.MOV R8, RZ, RZ, -R6 ;  /* 0x000000ffff087224 */ /* 0x000fc800078e0a06 */
[----:B------:R-:W-:Y:S01]  /*eab0*/  IMAD R6, R30, R6, R5 ;  /* 0x000000061e067224 */ /* 0x000fe200078e0205 */
[----:B------:R-:W-:Y:S01]  /*eac0*/  LOP3.LUT R5, R14, R9, RZ, 0xc0, !PT ;  /* 0x000000090e057212 */ /* 0x000fe200078ec0ff */
[----:B------:R-:W-:Y:S02]  /*ead0*/  @P0 IMAD R3, R7, R21, R4 ;  /* 0x0000001507030224 */ /* 0x000fe400078e0204 */
[----:B--2---:R-:W-:Y:S02]  /*eae0*/  IMAD R4, R8, R26, R25 ;  /* 0x0000001a08047224 */ /* 0x004fe400078e0219 */
[----:B---3--:R-:W-:Y:S02]  /*eaf0*/  IMAD R3, R6, R31, R3 ;  /* 0x0000001f06037224 */ /* 0x008fe400078e0203 */
[----:B------:R-:W-:Y:S02]  /*eb00*/  IMAD R4, R4, R20, R5 ;  /* 0x0000001404047224 */ /* 0x000fe400078e0205 */
[----:B------:R-:W-:-:S02]  /*eb10*/  IMAD.MOV.U32 R8, RZ, RZ, 0x1 ;  /* 0x00000001ff087424 */ /* 0x000fc400078e00ff */
[----:B------:R-:W-:Y:S01]  /*eb20*/  IMAD.MOV.U32 R6, RZ, RZ, R22 ;  /* 0x000000ffff067224 */ /* 0x000fe200078e0016 */
[----:B------:R-:W-:Y:S02]  /*eb30*/  SEL R20, R4, R3, !P0 ;  /* 0x0000000304147207 */ /* 0x000fe40004000000 */
[----:B------:R-:W-:-:S07]  /*eb40*/  SEL R13, R3, R4, !P0 ;  /* 0x00000004030d7207 */ /* 0x000fce0004000000 */
.L_x_257:
[----:B------:R-:W-:-:S08]  /*eb50*/  NOP ;  /* 0x0000000000007918 */ /* 0x000fd00000000000 */
[----:B------:R-:W0:-:S00]  /*eb60*/  USETMAXREG.DEALLOC.CTAPOOL 0x28 ;  /* 0x00000028000079c8 */ /* 0x000e0000080e0500 */
[----:B0-----:R-:W-:-:S13]  /*eb70*/  ISETP.NE.AND P0, PT, R0, RZ, PT ;  /* 0x000000ff0000720c */ /* 0x001fda0003f05270 */
[----:B------:R-:W-:Y:S05]  /*eb80*/  @P0 EXIT ;  /* 0x000000000000094d */ /* 0x000fea0003800000 */
[----:B------:R-:W-:Y:S01]  /*eb90*/  LOP3.LUT P0, RZ, R8, 0xff, RZ, 0xc0, !PT ;  /* 0x000000ff08ff7812 */ /* 0x000fe2000780c0ff */
[----:B------:R-:W-:Y:S02]  /*eba0*/  IMAD.MOV.U32 R0, RZ, RZ, 0x1 ;  /* 0x00000001ff007424 */ /* 0x000fe400078e00ff */
[----:B------:R-:W-:-:S10]  /*ebb0*/  IMAD.MOV.U32 R3, RZ, RZ, RZ ;  /* 0x000000ffff037224 */ /* 0x000fd400078e00ff */
[----:B------:R-:W-:Y:S05]  /*ebc0*/  @!P0 BRA `(.L_x_260) ;  /* 0x0000000c00708947 */ /* 0x000fea0003800000 */
[----:B------:R-:W0:Y:S01]  /*ebd0*/  LDC R0, c[0x0][0x28c] ;  /* 0x0000a300ff007b82 */ /* 0x000e220000000800 */
[----:B------:R-:W1:Y:S01]  /*ebe0*/  S2R R9, SR_CgaCtaId ;  /* 0x0000000000097919 */ /* 0x000e620000008800 */
[----:B------:R-:W-:Y:S01]  /*ebf0*/  ULDC UR5, c[0x0][0x658] ;  /* 0x0001960000057ab9 */ /* 0x000fe20000000800 */
[----:B------:R-:W-:Y:S01]  /*ec00*/  UMOV UR7, 0xffffffff ;  /* 0xffffffff00077882 */ /* 0x000fe20000000000 */
[----:B------:R-:W-:Y:S01]  /*ec10*/  ULDC UR6, c[0x0][0xc] ;  /* 0x0000030000067ab9 */ /* 0x000fe20000000800 */
[----:B------:R-:W-:Y:S01]  /*ec20*/  USHF.L.U32 UR9, UR7, UR5, URZ ;  /* 0x0000000507097299 */ /* 0x000fe2000800063f */
[----:B------:R-:W-:Y:S01]  /*ec30*/  BSSY B0, `(.L_x_260) ;  /* 0x00000d5000007945 */ /* 0x000fe20003800000 */
[----:B------:R-:W-:Y:S01]  /*ec40*/  UMOV UR8, 0x1 ;  /* 0x0000000100087882 */ /* 0x000fe20000000000 */
[----:B------:R-:W-:Y:S01]  /*ec50*/  ULDC UR7, c[0x0][0x10] ;  /* 0x0000040000077ab9 */ /* 0x000fe20000000800 */
[----:B------:R-:W-:Y:S01]  /*ec60*/  USHF.L.U32 UR5, UR8, UR5, URZ ;  /* 0x0000000508057299 */ /* 0x000fe2000800063f */
[----:B------:R-:W-:Y:S01]  /*ec70*/  IMAD.MOV.U32 R10, RZ, RZ, 0x1 ;  /* 0x00000001ff0a7424 */ /* 0x000fe200078e00ff */
[----:B------:R-:W-:Y:S01]  /*ec80*/  UIMAD.WIDE.U32 UR6, UR6, UR7, URZ ;  /* 0x00000007060672a5 */ /* 0x000fe2000f8e003f */
[----:B------:R-:W-:Y:S01]  /*ec90*/  LOP3.LUT R12, R19, 0x2, RZ, 0xfc, !PT ;  /* 0x00000002130c7812 */ /* 0x000fe200078efcff */
[----:B------:R-:W-:Y:S01]  /*eca0*/  ULDC UR8, c[0x0][0x14] ;  /* 0x0000050000087ab9 */ /* 0x000fe20000000800 */
[----:B------:R-:W-:Y:S01]  /*ecb0*/  ULDC UR4, c[0x0][0x600] ;  /* 0x0001800000047ab9 */ /* 0x000fe20000000800 */
[----:B------:R-:W-:-:S02]  /*ecc0*/  UIMAD.WIDE.U32 UR30, UR6, UR8, URZ ;  /* 0x00000008061e72a5 */ /* 0x000fc4000f8e003f */
[----:B------:R-:W-:Y:S02]  /*ecd0*/  UIMAD UR7, UR7, UR8, URZ ;  /* 0x00000008070772a4 */ /* 0x000fe4000f8e023f */
[----:B------:R-:W-:Y:S02]  /*ece0*/  UIADD3 UR4, UR4, -0x1, URZ ;  /* 0xffffffff04047890 */ /* 0x000fe4000fffe03f */
[----:B------:R-:W-:Y:S02]  /*ecf0*/  ULOP3.LUT UR6, URZ, UR9, URZ, 0x33, !UPT ;  /* 0x000000093f067292 */ /* 0x000fe4000f8e333f */
[----:B------:R-:W-:Y:S01]  /*ed00*/  UIADD3 UR7, UR31, UR7, URZ ;  /* 0x000000071f077290 */ /* 0x000fe2000fffe03f */
[----:B0-----:R-:W-:Y:S01]  /*ed10*/  VIADD R0, R0, 0x7f ;  /* 0x0000007f00007836 */ /* 0x001fe20000000000 */
[----:B------:R-:W-:-:S04]  /*ed20*/  ULDC.64 UR38, c[0x0][0x198] ;  /* 0x0000660000267ab9 */ /* 0x000fc80000000a00 */
[----:B------:R-:W-:-:S04]  /*ed30*/  SHF.R.S32.HI R3, RZ, 0x1f, R0 ;  /* 0x0000001fff037819 */ /* 0x000fc80000011400 */
[----:B------:R-:W-:Y:S01]  /*ed40*/  LEA.HI R3, R3, R0, RZ, 0x7 ;  /* 0x0000000003037211 */ /* 0x000fe200078f38ff */
[----:B------:R-:W-:Y:S01]  /*ed50*/  IMAD.MOV.U32 R0, RZ, RZ, 0x1 ;  /* 0x00000001ff007424 */ /* 0x000fe200078e00ff */
[----:B-1----:R-:W-:Y:S02]  /*ed60*/  LOP3.LUT R9, R9, 0x1, RZ, 0xc0, !PT ;  /* 0x0000000109097812 */ /* 0x002fe400078ec0ff */
[----:B------:R-:W-:Y:S01]  /*ed70*/  SHF.R.S32.HI R8, RZ, 0x7, R3 ;  /* 0x00000007ff087819 */ /* 0x000fe20000011403 */
[----:B------:R-:W-:-:S04]  /*ed80*/  IMAD.MOV.U32 R3, RZ, RZ, RZ ;  /* 0x000000ffff037224 */ /* 0x000fc800078e00ff */
[----:B------:R-:W-:-:S07]  /*ed90*/  VIADD R11, R8, 0x1 ;  /* 0x00000001080b7836 */ /* 0x000fce0000000000 */
.L_x_271:
[----:B------:R-:W-:-:S03]  /*eda0*/  UMOV UR8, 0xffffffff ;  /* 0xffffffff00087882 */ /* 0x000fc60000000000 */
[----:B------:R-:W-:Y:S05]  /*edb0*/  BRA.DIV UR8, `(.L_x_261) ;  /* 0x0000000e08987947 */ /* 0x000fea000b800000 */
[----:B------:R-:W-:-:S13]  /*edc0*/  ELECT P6, URZ, PT ;  /* 0x00000000003f782f */ /* 0x000fda00038c0000 */
.L_x_280:
[----:B------:R-:W0:Y:S01]  /*edd0*/  LDC R4, c[0x0][0x28c] ;  /* 0x0000a300ff047b82 */ /* 0x000e220000000800 */
[----:B------:R-:W-:Y:S01]  /*ede0*/  BSSY B1, `(.L_x_262) ;  /* 0x0000046000017945 */ /* 0x000fe20003800000 */
[----:B0-----:R-:W-:-:S13]  /*edf0*/  ISETP.LT.OR P6, PT, R4, 0x1, !P6 ;  /* 0x000000010400780c */ /* 0x001fda00077c1670 */
[----:B------:R-:W-:Y:S05]  /*ee00*/  @P6 BRA `(.L_x_263) ;  /* 0x00000004000c6947 */ /* 0x000fea0003800000 */
[----:B------:R-:W-:Y:S02]  /*ee10*/  IMAD R20, R20, 0x2, R9 ;  /* 0x0000000214147824 */ /* 0x000fe400078e0209 */
[----:B------:R-:W-:Y:S02]  /*ee20*/  IMAD R15, R13, 0xc0, RZ ;  /* 0x000000c00d0f7824 */ /* 0x000fe400078e02ff */
[----:B------:R-:W-:Y:S02]  /*ee30*/  IMAD.MOV.U32 R22, RZ, RZ, RZ ;  /* 0x000000ffff167224 */ /* 0x000fe400078e00ff */
[----:B------:R-:W-:Y:S02]  /*ee40*/  IMAD.MOV.U32 R4, RZ, RZ, R11 ;  /* 0x000000ffff047224 */ /* 0x000fe400078e000b */
[----:B------:R-:W-:Y:S02]  /*ee50*/  IMAD.MOV.U32 R5, RZ, RZ, R0 ;  /* 0x000000ffff057224 */ /* 0x000fe400078e0000 */
[----:B------:R-:W-:-:S02]  /*ee60*/  IMAD.MOV.U32 R14, RZ, RZ, R3 ;  /* 0x000000ffff0e7224 */ /* 0x000fc400078e0003 */
[----:B------:R-:W-:-:S07]  /*ee70*/  IMAD R21, R20, 0x38, RZ ;  /* 0x0000003814157824 */ /* 0x000fce00078e02ff */
.L_x_266:
[----:B------:R-:W0:Y:S01]  /*ee80*/  S2R R20, SR_CgaCtaId ;  /* 0x0000000000147919 */ /* 0x000e220000008800 */
[----:B------:R-:W-:Y:S02]  /*ee90*/  MOV R7, 0x400 ;  /* 0x0000040000077802 */ /* 0x000fe40000000f00 */
[----:B------:R-:W-:-:S13]  /*eea0*/  LOP3.LUT P1, RZ, R18, 0x7f, RZ, 0xc0, !PT ;  /* 0x0000007f12ff7812 */ /* 0x000fda000782c0ff */
[----:B------:R-:W1:Y:S01]  /*eeb0*/  @!P1 LDC R13, c[0x0][0x500] ;  /* 0x00014000ff0d9b82 */ /* 0x000e620000000800 */
[----:B0-----:R-:W-:Y:S02]  /*eec0*/  LEA R23, R20, R7, 0x18 ;  /* 0x0000000714177211 */ /* 0x001fe400078ec0ff */
[----:B------:R-:W-:-:S03]  /*eed0*/  SHF.L.U32 R7, R5, 0x1f, RZ ;  /* 0x0000001f05077819 */ /* 0x000fc600000006ff */
[----:B------:R-:W-:-:S04]  /*eee0*/  IMAD R20, R14, 0x8, R23 ;  /* 0x000000080e147824 */ /* 0x000fc800078e0217 */
[----:B------:R-:W0:Y:S02]  /*eef0*/  SYNCS.PHASECHK.TRANS64.TRYWAIT P0, [R20+URZ+0x10], R7 ;  /* 0x00001007140075a7 */ /* 0x000e24000800017f */
[----:B01----:R-:W-:Y:S05]  /*ef00*/  @!P0 BRA `(.L_x_264) ;  /* 0x0000000c00648947 */ /* 0x003fea0003800000 */
.L_x_281:
[----:B0-----:R-:W-:Y:S01]  /*ef10*/  PRMT R7, R12, 0x9910, RZ ;  /* 0x000099100c077816 */ /* 0x001fe200000000ff */
[----:B------:R0:W-:Y:S03]  /*ef20*/  @!P1 SYNCS.ARRIVE.TRANS64 RZ, [R20+URZ], R13 ;  /* 0x0000000d14ff99a7 */ /* 0x0001e6000800003f */
[----:B------:R-:W-:-:S13]  /*ef30*/  ISETP.NE.AND P0, PT, R7, 0x2, PT ;  /* 0x000000020700780c */ /* 0x000fda0003f05270 */
[----:B0-----:R-:W-:Y:S05]  /*ef40*/  @P0 BRA `(.L_x_265) ;  /* 0x0000000000040947 */ /* 0x001fea0003800000 */
[----:B------:R-:W-:Y:S01]  /*ef50*/  BPT.TRAP 0x1 ;  /* 0x000000040000795c */ /* 0x000fe20000300000 */
.L_x_265:
[----:B------:R-:W-:Y:S01]  /*ef60*/  IMAD R7, R14, 0x4, R9 ;  /* 0x000000040e077824 */ /* 0x000fe200078e0209 */
[----:B------:R-:W-:Y:S01]  /*ef70*/  R2UR UR34, R22 ;  /* 0x00000000162272ca */ /* 0x000fe200000e0000 */
[--C-:B------:R-:W-:Y:S01]  /*ef80*/  IMAD R13, R14, 0xc000, R23.reuse ;  /* 0x0000c0000e0d7824 */ /* 0x100fe200078e0217 */
[----:B------:R-:W-:Y:S01]  /*ef90*/  R2UR UR33, R20 ;  /* 0x00000000142172ca */ /* 0x000fe200000e0000 */
[----:B------:R-:W-:Y:S01]  /*efa0*/  IMAD R7, R7, 0xe00, RZ ;  /* 0x00000e0007077824 */ /* 0x000fe200078e02ff */
[----:B------:R-:W-:Y:S01]  /*efb0*/  R2UR UR36, R6 ;  /* 0x00000000062472ca */ /* 0x000fe200000e0000 */
[----:B------:R-:W-:Y:S01]  /*efc0*/  VIADD R4, R4, 0xffffffff ;  /* 0xffffffff04047836 */ /* 0x000fe20000000000 */
[----:B------:R-:W-:Y:S01]  /*efd0*/  R2UR UR24, R13 ;  /* 0x000000000d1872ca */ /* 0x000fe200000e0000 */
[----:B------:R-:W-:Y:S01]  /*efe0*/  IMAD R7, R7, 0x2, R23 ;  /* 0x0000000207077824 */ /* 0x000fe200078e0217 */
[----:B------:R-:W-:Y:S01]  /*eff0*/  R2UR UR35, R15 ;  /* 0x000000000f2372ca */ /* 0x000fe200000e0000 */
[----:B------:R-:W-:Y:S01]  /*f000*/  UIADD3 UR14, UP0, UR38, 0xf0, URZ ;  /* 0x000000f0260e7890 */ /* 0x000fe2000ff1e03f */
[----:B------:R-:W-:Y:S01]  /*f010*/  R2UR UR19, R21 ;  /* 0x00000000151372ca */ /* 0x000fe200000e0000 */
[----:B------:R-:W-:Y:S01]  /*f020*/  UIADD3 UR40, UP1, UR38, 0x1f0, URZ ;  /* 0x000001f026287890 */ /* 0x000fe2000ff3e03f */
[----:B------:R-:W-:Y:S01]  /*f030*/  R2UR UR8, R7 ;  /* 0x00000000070872ca */ /* 0x000fe200000e0000 */
[----:B------:R-:W-:Y:S01]  /*f040*/  UIADD3.X UR15, URZ, UR39, URZ, UP0, !UPT ;  /* 0x000000273f0f7290 */ /* 0x000fe200087fe43f */
[----:B------:R-:W-:Y:S01]  /*f050*/  ISETP.GT.AND P1, PT, R4, 0x1, PT ;  /* 0x000000010400780c */ /* 0x000fe20003f24270 */
[----:B------:R-:W-:Y:S01]  /*f060*/  UIADD3 UR26, UR34, 0x40, URZ ;  /* 0x00000040221a7890 */ /* 0x000fe2000fffe03f */
[----:B------:R-:W-:Y:S01]  /*f070*/  VIADD R14, R14, 0x1 ;  /* 0x000000010e0e7836 */ /* 0x000fe20000000000 */
[----:B------:R-:W-:Y:S01]  /*f080*/  UIADD3.X UR41, URZ, UR39, URZ, UP1, !UPT ;  /* 0x000000273f297290 */ /* 0x000fe20008ffe43f */
[----:B------:R-:W-:Y:S01]  /*f090*/  VIADD R22, R22, 0x80 ;  /* 0x0000008016167836 */ /* 0x000fe20000000000 */
[----:B------:R-:W-:-:S02]  /*f0a0*/  UIADD3 UR32, UR24, 0x100, URZ ;  /* 0x0000010018207890 */ /* 0x000fc4000fffe03f */
[----:B------:R-:W-:Y:S01]  /*f0b0*/  UIADD3 UR24, UR24, 0x6100, URZ ;  /* 0x0000610018187890 */ /* 0x000fe2000fffe03f */
[----:B------:R-:W-:Y:S01]  /*f0c0*/  ISETP.NE.AND P0, PT, R14, 0x2, PT ;  /* 0x000000020e00780c */ /* 0x000fe20003f05270 */
[----:B------:R-:W-:Y:S01]  /*f0d0*/  UMOV UR22, 0x0 ;  /* 0x0000000000167882 */ /* 0x000fe20000000000 */
[----:B------:R-:W-:Y:S01]  /*f0e0*/  UMOV UR23, 0x10000000 ;  /* 0x1000000000177882 */ /* 0x000fe20000000000 */
[----:B------:R-:W-:Y:S01]  /*f0f0*/  UIADD3 UR16, UR8, 0x18100, URZ ;  /* 0x0001810008107890 */ /* 0x000fe2000fffe03f */
[----:B------:R-:W-:Y:S01]  /*f100*/  SEL R20, RZ, 0x1, P0 ;  /* 0x00000001ff147807 */ /* 0x000fe20000000000 */
[----:B------:R-:W-:Y:S01]  /*f110*/  UIADD3 UR8, UR8, 0x1b900, URZ ;  /* 0x0001b90008087890 */ /* 0x000fe2000fffe03f */
[----:B------:R0:W-:Y:S01]  /*f120*/  UTMALDG.3D [UR32], [UR14], desc[UR22] ;  /* 0x000016200e0075b4 */ /* 0x0001e20008011000 */
[----:B------:R-:W-:Y:S01]  /*f130*/  UMOV UR25, UR33 ;  /* 0x0000002100197c82 */ /* 0x000fe20008000000 */
[----:B------:R-:W-:Y:S01]  /*f140*/  UMOV UR28, UR36 ;  /* 0x00000024001c7c82 */ /* 0x000fe20008000000 */
        /* <DEDUP_REMOVED lines=8> */
[----:B------:R0:W-:Y:S01]  /*f1d0*/  UTMALDG.3D [UR24], [UR14], desc[UR22] ;  /* 0x000016180e0075b4 */ /* 0x0001e20008011000 */
[----:B------:R-:W-:Y:S01]  /*f1e0*/  UMOV UR10, UR26 ;  /* 0x0000001a000a7c82 */ /* 0x000fe20008000000 */
[----:B------:R-:W-:-:S02]  /*f1f0*/  LOP3.LUT R5, R5, R20, RZ, 0x3c, !PT ;  /* 0x0000001405057212 */ /* 0x000fc400078e3cff */
[----:B------:R-:W-:Y:S01]  /*f200*/  SEL R14, R14, RZ, P0 ;  /* 0x000000ff0e0e7207 */ /* 0x000fe20000000000 */
[----:B------:R0:W-:Y:S01]  /*f210*/  UTMALDG.3D.MULTICAST [UR16], [UR40], UR13, desc[UR22] ;  /* 0x00001610280073b4 */ /* 0x0001e2000801180d */
[----:B------:R0:W-:Y:S02]  /*f220*/  UTMALDG.3D.MULTICAST [UR8], [UR40], UR13, desc[UR22] ;  /* 0x00001608280073b4 */ /* 0x0001e4000801180d */
[----:B0-----:R-:W-:Y:S05]  /*f230*/  @P1 BRA `(.L_x_266) ;  /* 0xfffffffc00101947 */ /* 0x001fea000383ffff */
.L_x_263:
[----:B------:R-:W-:Y:S05]  /*f240*/  BSYNC B1 ;  /* 0x0000000000017941 */ /* 0x000fea0003800000 */
.L_x_262:
[----:B------:R-:W-:Y:S01]  /*f250*/  LOP3.LUT P1, RZ, R10, 0xff, RZ, 0xc0, !PT ;  /* 0x000000ff0aff7812 */ /* 0x000fe2000782c0ff */
[----:B------:R-:W-:Y:S01]  /*f260*/  IMAD.IADD R3, R8, 0x1, R3 ;  /* 0x0000000108037824 */ /* 0x000fe200078e0203 */
[----:B------:R-:W-:Y:S01]  /*f270*/  IADD3 R16, P2, R16, UR30, RZ ;  /* 0x0000001e10107c10 */ /* 0x000fe2000ff5e0ff */
[----:B------:R-:W-:Y:S01]  /*f280*/  ULDC.64 UR8, c[0x0][0x650] ;  /* 0x0001940000087ab9 */ /* 0x000fe20000000a00 */
[----:B------:R-:W-:Y:S01]  /*f290*/  BSSY B1, `(.L_x_267) ;  /* 0x000006c000017945 */ /* 0x000fe20003800000 */
[----:B------:R-:W-:Y:S01]  /*f2a0*/  IMAD.MOV.U32 R13, RZ, RZ, -0x1 ;  /* 0xffffffffff0d7424 */ /* 0x000fe200078e00ff */
[----:B------:R-:W-:Y:S01]  /*f2b0*/  ISETP.GT.U32.AND P0, PT, R3, 0x1, PT ;  /* 0x000000010300780c */ /* 0x000fe20003f04070 */
[----:B------:R-:W-:Y:S01]  /*f2c0*/  IMAD.MOV.U32 R20, RZ, RZ, -0x1 ;  /* 0xffffffffff147424 */ /* 0x000fe200078e00ff */
[----:B------:R-:W-:Y:S02]  /*f2d0*/  SHF.R.U32.HI R4, RZ, 0x1, R3 ;  /* 0x00000001ff047819 */ /* 0x000fe40000011603 */
[----:B------:R-:W-:-:S02]  /*f2e0*/  ISETP.LT.U32.AND P0, PT, R8, 0x2, P0 ;  /* 0x000000020800780c */ /* 0x000fc40000701070 */
[----:B------:R-:W-:Y:S01]  /*f2f0*/  IADD3.X R17, R17, UR7, RZ, P2, !PT ;  /* 0x0000000711117c10 */ /* 0x000fe200097fe4ff */
[----:B------:R-:W0:Y:S01]  /*f300*/  @P1 S2R R6, SR_CgaCtaId ;  /* 0x0000000000061919 */ /* 0x000e220000008800 */
[----:B------:R-:W-:Y:S02]  /*f310*/  @P1 MOV R5, 0x400 ;  /* 0x0000040000051802 */ /* 0x000fe40000000f00 */
[----:B------:R-:W-:Y:S02]  /*f320*/  ISETP.GE.U32.AND P2, PT, R16, UR8, PT ;  /* 0x0000000810007c0c */ /* 0x000fe4000bf46070 */
[----:B------:R-:W-:Y:S02]  /*f330*/  LOP3.LUT R4, R4, 0x1, RZ, 0xc0, !PT ;  /* 0x0000000104047812 */ /* 0x000fe400078ec0ff */
[----:B------:R-:W-:Y:S02]  /*f340*/  LOP3.LUT R3, R3, 0x1, RZ, 0xc0, !PT ;  /* 0x0000000103037812 */ /* 0x000fe400078ec0ff */
[----:B------:R-:W-:-:S02]  /*f350*/  PRMT R10, RZ, 0x7610, R10 ;  /* 0x00007610ff0a7816 */ /* 0x000fc4000000000a */
[----:B0-----:R-:W-:Y:S01]  /*f360*/  @P1 LEA R5, R6, R5, 0x18 ;  /* 0x0000000506051211 */ /* 0x001fe200078ec0ff */
[----:B------:R-:W-:-:S03]  /*f370*/  IMAD.MOV.U32 R6, RZ, RZ, -0x1 ;  /* 0xffffffffff067424 */ /* 0x000fc600078e00ff */
[----:B------:R0:W-:Y:S01]  /*f380*/  @P1 SYNCS.ARRIVE.TRANS64.A1T0 RZ, [R5+URZ+0x38], RZ ;  /* 0x000038ff05ff19a7 */ /* 0x0001e2000810003f */
[----:B------:R-:W-:-:S04]  /*f390*/  ISETP.NE.U32.AND P1, PT, R4, 0x1, PT ;  /* 0x000000010400780c */ /* 0x000fc80003f25070 */
[----:B------:R-:W-:Y:S02]  /*f3a0*/  ISETP.GT.U32.AND P1, PT, R8, 0x1, !P1 ;  /* 0x000000010800780c */ /* 0x000fe40004f24070 */
[----:B0-----:R-:W-:Y:S02]  /*f3b0*/  SEL R5, RZ, 0x1, !P0 ;  /* 0x00000001ff057807 */ /* 0x001fe40004000000 */
[----:B------:R-:W-:Y:S02]  /*f3c0*/  ISETP.GE.U32.AND.EX P0, PT, R17, UR9, PT, P2 ;  /* 0x0000000911007c0c */ /* 0x000fe4000bf06120 */
[----:B------:R-:W-:-:S04]  /*f3d0*/  SEL R4, RZ, 0x1, !P1 ;  /* 0x00000001ff047807 */ /* 0x000fc80004800000 */
[----:B------:R-:W-:Y:S02]  /*f3e0*/  LOP3.LUT R0, R4, R0, R5, 0x96, !PT ;  /* 0x0000000004007212 */ /* 0x000fe400078e9605 */
[----:B------:R-:W-:-:S05]  /*f3f0*/  PRMT R4, RZ, 0x7610, R4 ;  /* 0x00007610ff047816 */ /* 0x000fca0000000004 */
[----:B------:R-:W-:Y:S05]  /*f400*/  @P0 BRA `(.L_x_268) ;  /* 0x0000000400500947 */ /* 0x000fea0003800000 */
[----:B------:R-:W0:Y:S01]  /*f410*/  S2R R15, SR_CTAID.X ;  /* 0x00000000000f7919 */ /* 0x000e220000002500 */
[----:B------:R-:W-:Y:S01]  /*f420*/  ULDC.64 UR8, c[0x0][0x628] ;  /* 0x00018a0000087ab9 */ /* 0x000fe20000000a00 */
[----:B------:R-:W1:Y:S01]  /*f430*/  LDC R20, c[0x0][0x144] ;  /* 0x00005100ff147b82 */ /* 0x000e620000000800 */
[----:B------:R-:W-:Y:S01]  /*f440*/  ISETP.NE.U32.AND P0, PT, RZ, UR8, PT ;  /* 0x00000008ff007c0c */ /* 0x000fe2000bf05070 */
[----:B------:R-:W2:Y:S01]  /*f450*/  S2R R13, SR_CTAID.Y ;  /* 0x00000000000d7919 */ /* 0x000ea20000002600 */
[----:B------:R-:W-:Y:S01]  /*f460*/  ULDC UR11, c[0x0][0x630] ;  /* 0x00018c00000b7ab9 */ /* 0x000fe20000000800 */
[----:B------:R-:W-:Y:S01]  /*f470*/  ULDC UR12, c[0x0][0x150] ;  /* 0x00005400000c7ab9 */ /* 0x000fe20000000800 */
[----:B------:R-:W-:Y:S01]  /*f480*/  ISETP.NE.AND.EX P0, PT, RZ, UR9, PT, P0 ;  /* 0x00000009ff007c0c */ /* 0x000fe2000bf05300 */
[----:B------:R-:W-:Y:S02]  /*f490*/  IMAD.MOV.U32 R4, RZ, RZ, R16 ;  /* 0x000000ffff047224 */ /* 0x000fe400078e0010 */
[----:B------:R-:W-:Y:S01]  /*f4a0*/  IMAD.MOV.U32 R5, RZ, RZ, R17 ;  /* 0x000000ffff057224 */ /* 0x000fe200078e0011 */
[----:B0-----:R-:W-:-:S09]  /*f4b0*/  I2FP.F32.U32 R22, R15 ;  /* 0x0000000f00167245 */ /* 0x001fd20000201000 */
[----:B------:R-:W-:Y:S05]  /*f4c0*/  @!P0 BRA `(.L_x_269) ;  /* 0x0000000000288947 */ /* 0x000fea0003800000 */
[----:B------:R-:W-:Y:S02]  /*f4d0*/  ULDC UR10, c[0x0][0x634] ;  /* 0x00018d00000a7ab9 */ /* 0x000fe40000000800 */
[----:B------:R-:W-:-:S05]  /*f4e0*/  IADD3 R5, P0, R16, UR10, RZ ;  /* 0x0000000a10057c10 */ /* 0x000fca000ff1e0ff */
[----:B------:R-:W-:-:S04]  /*f4f0*/  IMAD.X R21, RZ, RZ, R17, P0 ;  /* 0x000000ffff157224 */ /* 0x000fc800000e0611 */
[----:B------:R-:W-:-:S04]  /*f500*/  IMAD.WIDE.U32 R6, R21, UR8, RZ ;  /* 0x0000000815067c25 */ /* 0x000fc8000f8e00ff */
[----:B------:R-:W-:-:S04]  /*f510*/  IMAD.WIDE.U32 R6, P0, R5, UR9, R6 ;  /* 0x0000000905067c25 */ /* 0x000fc8000f800006 */
[----:B------:R-:W-:-:S04]  /*f520*/  IMAD.WIDE.U32 R4, R5, UR8, RZ ;  /* 0x0000000805047c25 */ /* 0x000fc8000f8e00ff */
[----:B------:R-:W-:Y:S01]  /*f530*/  IMAD.MOV.U32 R4, RZ, RZ, R7 ;  /* 0x000000ffff047224 */ /* 0x000fe200078e0007 */
[----:B------:R-:W-:Y:S01]  /*f540*/  IADD3 RZ, P1, R5, R6, RZ ;  /* 0x0000000605ff7210 */ /* 0x000fe20007f3e0ff */
[----:B------:R-:W-:-:S04]  /*f550*/  IMAD.X R5, RZ, RZ, RZ, P0 ;  /* 0x000000ffff057224 */ /* 0x000fc800000e06ff */
[----:B------:R-:W-:-:S08]  /*f560*/  IMAD.WIDE.U32.X R4, R21, UR9, R4, P1 ;  /* 0x0000000915047c25 */ /* 0x000fd000088e0404 */
.L_x_269:
[----:B------:R-:W-:Y:S01]  /*f570*/  FMUL R22, R22, UR12 ;  /* 0x0000000c16167c20 */ /* 0x000fe20008400000 */
[--C-:B------:R-:W-:Y:S01]  /*f580*/  SHF.R.U64 R14, R4, UR11, R5.reuse ;  /* 0x0000000b040e7c19 */ /* 0x100fe20008001205 */
[----:B------:R-:W-:Y:S01]  /*f590*/  ULDC.64 UR8, c[0x0][0x620] ;  /* 0x0001880000087ab9 */ /* 0x000fe20000000a00 */
[----:B------:R-:W-:Y:S01]  /*f5a0*/  SHF.R.U32.HI R4, RZ, UR11, R5 ;  /* 0x0000000bff047c19 */ /* 0x000fe20008011605 */
[----:B------:R-:W-:Y:S01]  /*f5b0*/  ULDC.64 UR10, c[0x0][0x640] ;  /* 0x00019000000a7ab9 */ /* 0x000fe20000000a00 */
[----:B------:R-:W-:Y:S01]  /*f5c0*/  IADD3 R5, P0, RZ, -R14, RZ ;  /* 0x8000000eff057210 */ /* 0x000fe20007f1e0ff */
[----:B------:R-:W0:Y:S04]  /*f5d0*/  F2I.U32.TRUNC.NTZ R22, R22 ;  /* 0x0000001600167305 */ /* 0x000e28000020f000 */
[----:B------:R-:W-:Y:S01]  /*f5e0*/  IMAD.X R4, RZ, RZ, ~R4, P0 ;  /* 0x000000ffff047224 */ /* 0x000fe200000e0e04 */
[----:B------:R-:W-:-:S03]  /*f5f0*/  ISETP.NE.U32.AND P0, PT, RZ, UR10, PT ;  /* 0x0000000aff007c0c */ /* 0x000fc6000bf05070 */
[----:B------:R-:W-:Y:S01]  /*f600*/  IMAD R4, R4, UR8, RZ ;  /* 0x0000000804047c24 */ /* 0x000fe2000f8e02ff */
[----:B------:R-:W-:-:S03]  /*f610*/  ISETP.NE.AND.EX P0, PT, RZ, UR11, PT, P0 ;  /* 0x0000000bff007c0c */ /* 0x000fc6000bf05300 */
[C---:B------:R-:W-:Y:S01]  /*f620*/  IMAD R7, R5.reuse, UR9, R4 ;  /* 0x0000000905077c24 */ /* 0x040fe2000f8e0204 */
[----:B------:R-:W-:Y:S01]  /*f630*/  ULDC UR9, c[0x0][0x154] ;  /* 0x0000550000097ab9 */ /* 0x000fe20000000800 */
[----:B------:R-:W-:Y:S01]  /*f640*/  IMAD.WIDE.U32 R4, R5, UR8, R16 ;  /* 0x0000000805047c25 */ /* 0x000fe2000f8e0010 */
[----:B------:R-:W-:-:S03]  /*f650*/  ULDC UR8, c[0x0][0x618] ;  /* 0x0001860000087ab9 */ /* 0x000fc60000000800 */
[----:B0-----:R-:W-:Y:S02]  /*f660*/  IMAD.MOV R6, RZ, RZ, -R22 ;  /* 0x000000ffff067224 */ /* 0x001fe400078e0a16 */
[----:B------:R-:W-:Y:S02]  /*f670*/  IMAD.IADD R5, R5, 0x1, R7 ;  /* 0x0000000105057824 */ /* 0x000fe400078e0207 */
[----:B-1----:R-:W-:Y:S01]  /*f680*/  IMAD R15, R20, R6, R15 ;  /* 0x00000006140f7224 */ /* 0x002fe200078e020f */
[----:B--2---:R-:W-:Y:S01]  /*f690*/  I2FP.F32.U32 R6, R13 ;  /* 0x0000000d00067245 */ /* 0x004fe20000201000 */
[----:B------:R-:W0:Y:S01]  /*f6a0*/  LDC R20, c[0x0][0x148] ;  /* 0x00005200ff147b82 */ /* 0x000e220000000800 */
[--C-:B------:R-:W-:Y:S02]  /*f6b0*/  SHF.R.U64 R21, R4, UR8, R5.reuse ;  /* 0x0000000804157c19 */ /* 0x100fe40008001205 */
[----:B------:R-:W-:Y:S01]  /*f6c0*/  SHF.R.U32.HI R4, RZ, UR8, R5 ;  /* 0x00000008ff047c19 */ /* 0x000fe20008011605 */
[----:B------:R-:W-:Y:S01]  /*f6d0*/  FMUL R6, R6, UR9 ;  /* 0x0000000906067c20 */ /* 0x000fe20008400000 */
[----:B------:R-:W-:-:S02]  /*f6e0*/  ULDC UR8, c[0x0][0x608] ;  /* 0x0001820000087ab9 */ /* 0x000fc40000000800 */
[--C-:B------:R-:W-:Y:S01]  /*f6f0*/  SHF.R.U64 R23, R21, UR8, R4.reuse ;  /* 0x0000000815177c19 */ /* 0x100fe20008001204 */
[----:B------:R1:W2:Y:S01]  /*f700*/  F2I.U32.TRUNC.NTZ R24, R6 ;  /* 0x0000000600187305 */ /* 0x0002a2000020f000 */
[----:B------:R-:W-:Y:S01]  /*f710*/  SHF.R.U32.HI R4, RZ, UR8, R4 ;  /* 0x00000008ff047c19 */ /* 0x000fe20008011604 */
[----:B------:R-:W-:-:S03]  /*f720*/  ULDC UR8, c[0x0][0x658] ;  /* 0x0001960000087ab9 */ /* 0x000fc60000000800 */
[--C-:B------:R-:W-:Y:S02]  /*f730*/  SHF.R.U64 R22, R23, UR8, R4.reuse ;  /* 0x0000000817167c19 */ /* 0x100fe40008001204 */
[----:B------:R-:W-:-:S03]  /*f740*/  SHF.R.U32.HI R25, RZ, UR8, R4 ;  /* 0x00000008ff197c19 */ /* 0x000fc60008011604 */
[----:B------:R-:W-:Y:S02]  /*f750*/  IMAD.MOV.U32 R4, RZ, RZ, R22 ;  /* 0x000000ffff047224 */ /* 0x000fe400078e0016 */
[----:B------:R-:W-:Y:S01]  /*f760*/  IMAD.MOV.U32 R5, RZ, RZ, R25 ;  /* 0x000000ffff057224 */ /* 0x000fe200078e0019 */
[----:B-1----:R-:W-:Y:S06]  /*f770*/  @!P0 BRA `(.L_x_270) ;  /* 0x0000000000288947 */ /* 0x002fec0003800000 */
        /* <DEDUP_REMOVED lines=10> */
.L_x_270:
[----:B------:R-:W-:Y:S01]  /*f820*/  ISETP.NE.AND P0, PT, R2, 0x1, PT ;  /* 0x000000010200780c */ /* 0x000fe20003f05270 */
[----:B------:R-:W-:Y:S01]  /*f830*/  ULDC UR8, c[0x0][0x648] ;  /* 0x0001920000087ab9 */ /* 0x000fe20000000800 */
[----:B------:R-:W-:Y:S01]  /*f840*/  LOP3.LUT R23, R23, UR6, RZ, 0xc0, !PT ;  /* 0x0000000617177c12 */ /* 0x000fe2000f8ec0ff */
[----:B--2---:R-:W-:Y:S01]  /*f850*/  IMAD.MOV R24, RZ, RZ, -R24 ;  /* 0x000000ffff187224 */ /* 0x004fe200078e0a18 */
[----:B------:R-:W-:Y:S01]  /*f860*/  SHF.R.U64 R4, R4, UR8, R5 ;  /* 0x0000000804047c19 */ /* 0x000fe20008001205 */
[----:B------:R-:W-:Y:S01]  /*f870*/  ULDC UR8, c[0x0][0x638] ;  /* 0x00018e0000087ab9 */ /* 0x000fe20000000800 */
[----:B------:R-:W-:Y:S01]  /*f880*/  LOP3.LUT R21, R21, UR4, RZ, 0xc0, !PT ;  /* 0x0000000415157c12 */ /* 0x000fe2000f8ec0ff */
[----:B------:R-:W-:Y:S01]  /*f890*/  ULDC UR9, c[0x0][0x610] ;  /* 0x0001840000097ab9 */ /* 0x000fe20000000800 */
[----:B------:R-:W-:Y:S02]  /*f8a0*/  IMAD.MOV.U32 R6, RZ, RZ, R14 ;  /* 0x000000ffff067224 */ /* 0x000fe400078e000e */
[----:B------:R-:W-:-:S02]  /*f8b0*/  IMAD.MOV R5, RZ, RZ, -R4 ;  /* 0x000000ffff057224 */ /* 0x000fc400078e0a04 */
[----:B------:R-:W-:Y:S02]  /*f8c0*/  IMAD R4, R4, UR5, R23 ;  /* 0x0000000504047c24 */ /* 0x000fe4000f8e0217 */
[----:B0-----:R-:W-:Y:S02]  /*f8d0*/  @P0 IMAD R15, R20, R24, R13 ;  /* 0x00000018140f0224 */ /* 0x001fe400078e020d */
[----:B------:R-:W-:Y:S01]  /*f8e0*/  IMAD R22, R5, UR8, R22 ;  /* 0x0000000805167c24 */ /* 0x000fe2000f8e0216 */
[----:B------:R-:W-:Y:S01]  /*f8f0*/  ULDC UR8, c[0x0][0x600] ;  /* 0x0001800000087ab9 */ /* 0x000fe20000000800 */
[----:B------:R-:W-:Y:S02]  /*f900*/  IMAD R15, R4, UR9, R15 ;  /* 0x00000009040f7c24 */ /* 0x000fe4000f8e020f */
[----:B------:R-:W-:Y:S02]  /*f910*/  IMAD R22, R22, UR8, R21 ;  /* 0x0000000816167c24 */ /* 0x000fe4000f8e0215 */
[----:B------:R-:W-:-:S03]  /*f920*/  IMAD.MOV.U32 R4, RZ, RZ, 0x1 ;  /* 0x00000001ff047424 */ /* 0x000fc600078e00ff */
[----:B------:R-:W-:Y:S02]  /*f930*/  SEL R20, R22, R15, !P0 ;  /* 0x0000000f16147207 */ /* 0x000fe40004000000 */
[----:B------:R-:W-:-:S07]  /*f940*/  SEL R13, R15, R22, !P0 ;  /* 0x000000160f0d7207 */ /* 0x000fce0004000000 */
.L_x_268:
[----:B------:R-:W-:Y:S05]  /*f950*/  BSYNC B1 ;  /* 0x0000000000017941 */ /* 0x000fea0003800000 */
.L_x_267:
[----:B------:R-:W-:-:S13]  /*f960*/  LOP3.LUT P0, RZ, R4, 0xff, RZ, 0xc0, !PT ;  /* 0x000000ff04ff7812 */ /* 0x000fda000780c0ff */
[----:B------:R-:W-:Y:S05]  /*f970*/  @P0 BRA `(.L_x_271) ;  /* 0xfffffff400080947 */ /* 0x000fea000383ffff */
[----:B------:R-:W-:Y:S05]  /*f980*/  BSYNC B0 ;  /* 0x0000000000007941 */ /* 0x000fea0003800000 */
.L_x_260:
[----:B------:R-:W-:-:S03]  /*f990*/  UMOV UR8, 0xffffffff ;  /* 0xffffffff00087882 */ /* 0x000fc60000000000 */
[----:B------:R-:W-:Y:S05]  /*f9a0*/  BRA.DIV UR8, `(.L_x_272) ;  /* 0x0000000208d07947 */ /* 0x000fea000b800000 */
[----:B------:R-:W-:-:S13]  /*f9b0*/  ELECT P6, URZ, PT ;  /* 0x00000000003f782f */ /* 0x000fda00038c0000 */
.L_x_284:
[----:B------:R-:W-:Y:S04]  /*f9c0*/  BSSY B0, `(.L_x_273) ;  /* 0x0000019000007945 */ /* 0x000fe80003800000 */
[----:B------:R-:W-:Y:S05]  /*f9d0*/  @!P6 BRA `(.L_x_274) ;  /* 0x00000000005ce947 */ /* 0x000fea0003800000 */
[----:B------:R-:W-:-:S04]  /*f9e0*/  LOP3.LUT R19, R19, 0x2, RZ, 0xfc, !PT ;  /* 0x0000000213137812 */ /* 0x000fc800078efcff */
[----:B------:R-:W-:-:S13]  /*f9f0*/  ISETP.NE.AND P0, PT, R19, 0x3, PT ;  /* 0x000000031300780c */ /* 0x000fda0003f05270 */
[----:B------:R-:W-:Y:S05]  /*fa00*/  @!P0 BRA `(.L_x_275) ;  /* 0x0000000000048947 */ /* 0x000fea0003800000 */
[----:B------:R-:W-:Y:S01]  /*fa10*/  BPT.TRAP 0x1 ;  /* 0x000000040000795c */ /* 0x000fe20000300000 */
.L_x_275:
[----:B------:R-:W0:Y:S01]  /*fa20*/  S2R R5, SR_CgaCtaId ;  /* 0x0000000000057919 */ /* 0x000e220000008800 */
[----:B------:R-:W-:Y:S02]  /*fa30*/  MOV R2, 0x400 ;  /* 0x0000040000027802 */ /* 0x000fe40000000f00 */
[----:B------:R-:W-:Y:S02]  /*fa40*/  SHF.L.U32 R4, R0, 0x1f, RZ ;  /* 0x0000001f00047819 */ /* 0x000fe400000006ff */
[----:B0-----:R-:W-:-:S05]  /*fa50*/  LEA R2, R5, R2, 0x18 ;  /* 0x0000000205027211 */ /* 0x001fca00078ec0ff */
[----:B------:R-:W-:-:S04]  /*fa60*/  VIADD R2, R2, 0x10 ;  /* 0x0000001002027836 */ /* 0x000fc80000000000 */
[C---:B------:R-:W-:Y:S02]  /*fa70*/  IMAD R7, R3.reuse, 0x8, R2 ;  /* 0x0000000803077824 */ /* 0x040fe400078e0202 */
[----:B------:R-:W-:Y:S02]  /*fa80*/  VIADD R3, R3, 0x1 ;  /* 0x0000000103037836 */ /* 0x000fe40000000000 */
[----:B------:R-:W0:Y:S03]  /*fa90*/  SYNCS.PHASECHK.TRANS64.TRYWAIT P0, [R7+URZ], R4 ;  /* 0x00000004070075a7 */ /* 0x000e26000800017f */
[----:B------:R-:W-:-:S04]  /*faa0*/  ISETP.NE.AND P1, PT, R3, 0x2, PT ;  /* 0x000000020300780c */ /* 0x000fc80003f25270 */
[----:B------:R-:W-:Y:S02]  /*fab0*/  SEL R5, RZ, 0x1, P1 ;  /* 0x00000001ff057807 */ /* 0x000fe40000800000 */
[----:B------:R-:W-:Y:S02]  /*fac0*/  SEL R3, R3, RZ, P1 ;  /* 0x000000ff03037207 */ /* 0x000fe40000800000 */
[----:B------:R-:W-:Y:S01]  /*fad0*/  LOP3.LUT R0, R0, R5, RZ, 0x3c, !PT ;  /* 0x0000000500007212 */ /* 0x000fe200078e3cff */
[----:B0-----:R-:W-:Y:S06]  /*fae0*/  @!P0 BRA `(.L_x_276) ;  /* 0x0000000000a08947 */ /* 0x001fec0003800000 */
.L_x_285:
[----:B------:R-:W-:Y:S01]  /*faf0*/  IMAD R3, R3, 0x8, R2 ;  /* 0x0000000803037824 */ /* 0x000fe200078e0202 */
[----:B------:R-:W-:-:S07]  /*fb00*/  SHF.L.U32 R0, R0, 0x1f, RZ ;  /* 0x0000001f00007819 */ /* 0x000fce00000006ff */
.L_x_277:
[----:B-1----:R1:W2:Y:S02]  /*fb10*/  SYNCS.PHASECHK.TRANS64.TRYWAIT P0, [R3+URZ], R0 ;  /* 0x00000000030075a7 */ /* 0x0022a4000800017f */
[----:B--2---:R-:W-:Y:S05]  /*fb20*/  @!P0 NANOSLEEP.SYNCS 0x989680 ;  /* 0x009896800000895d */ /* 0x004fea0003900000 */
[----:B------:R-:W2:Y:S02]  /*fb30*/  @!P0 SYNCS.PHASECHK.TRANS64 P0, [R3+URZ], R0 ;  /* 0x00000000030085a7 */ /* 0x000ea4000800007f */
[----:B--2---:R-:W-:Y:S05]  /*fb40*/  @!P0 BRA `(.L_x_277) ;  /* 0xfffffffc00f08947 */ /* 0x004fea000383ffff */
.L_x_274:
[----:B------:R-:W-:Y:S05]  /*fb50*/  BSYNC B0 ;  /* 0x0000000000007941 */ /* 0x000fea0003800000 */
.L_x_273:
[----:B------:R-:W-:Y:S05]  /*fb60*/  EXIT ;  /* 0x000000000000794d */ /* 0x000fea0003800000 */
.L_x_21:
[----:B---3--:R3:W4:Y:S02]  /*fb70*/  SYNCS.PHASECHK.TRANS64.TRYWAIT P1, [R3+URZ], R0 ;  /* 0x00000000030075a7 */ /* 0x008724000802017f */
[----:B----4-:R-:W-:Y:S05]  /*fb80*/  @!P1 NANOSLEEP.SYNCS 0x989680 ;  /* 0x009896800000995d */ /* 0x010fea0003900000 */
[----:B------:R-:W4:Y:S02]  /*fb90*/  @!P1 SYNCS.PHASECHK.TRANS64 P1, [R3+URZ], R0 ;  /* 0x00000000030095a7 */ /* 0x000f24000802007f */
[----:B----4-:R-:W-:Y:S05]  /*fba0*/  @!P1 BRA `(.L_x_21) ;  /* 0xfffffffc00f09947 */ /* 0x010fea000383ffff */
[----:B------:R-:W-:Y:S05]  /*fbb0*/  BRA `(.L_x_20) ;  /* 0xffffff1800347947 */ /* 0x000fea000383ffff */
.L_x_26:
[----:B-1----:R-:W-:-:S04]  /*fbc0*/  IMAD.U32 R6, RZ, RZ, UR7 ;  /* 0x00000007ff067e24 */ /* 0x002fc8000f8e00ff */
[----:B------:R1:W2:Y:S03]  /*fbd0*/  SYNCS.PHASECHK.TRANS64.TRYWAIT P1, [R6+URZ], R5 ;  /* 0x00000005060075a7 */ /* 0x0002a6000802017f */
[----:B--2---:R-:W-:Y:S05]  /*fbe0*/  @!P1 NANOSLEEP.SYNCS 0x989680 ;  /* 0x009896800000995d */ /* 0x004fea0003900000 */
[----:B------:R-:W2:Y:S02]  /*fbf0*/  @!P1 SYNCS.PHASECHK.TRANS64 P1, [R6+URZ], R5 ;  /* 0x00000005060095a7 */ /* 0x000ea4000802007f */
[----:B--2---:R-:W-:Y:S05]  /*fc00*/  @!P1 BRA `(.L_x_26) ;  /* 0xfffffffc00ec9947 */ /* 0x004fea000383ffff */
[----:B------:R-:W-:Y:S05]  /*fc10*/  BRA `(.L_x_25) ;  /* 0xffffff4400687947 */ /* 0x000fea000383ffff */
.L_x_261:
[----:B------:R-:W-:Y:S01]  /*fc20*/  BSSY B1, `(.L_x_278) ;  /* 0x0000006000017945 */ /* 0x000fe20003800000 */
[----:B------:R-:W-:-:S07]  /*fc30*/  IMAD.MOV.U32 R15, RZ, RZ, -0x1 ;  /* 0xffffffffff0f7424 */ /* 0x000fce00078e00ff */
[----:B------:R-:W-:Y:S05]  /*fc40*/  WARPSYNC.COLLECTIVE R15, `(.L_x_279) ;  /* 0x000000000f0c7348 */ /* 0x000fea0003c00000 */
[----:B------:R-:W-:Y:S02]  /*fc50*/  ELECT P6, UR62, PT ;  /* 0x00000000003e782f */ /* 0x000fe400038c0000 */
[----:B------:R-:W-:Y:S01]  /*fc60*/  MOV R14, UR62 ;  /* 0x0000003e000e7c02 */ /* 0x000fe20008000f00 */
[----:B------:R-:W-:Y:S10]  /*fc70*/  ENDCOLLECTIVE ;  /* 0x000000000000791b */ /* 0x000ff40003800000 */
.L_x_279:
[----:B------:R-:W-:Y:S05]  /*fc80*/  BSYNC B1 ;  /* 0x0000000000017941 */ /* 0x000fea0003800000 */
.L_x_278:
[----:B------:R-:W-:Y:S05]  /*fc90*/  BRA `(.L_x_280) ;  /* 0xfffffff0004c7947 */ /* 0x000fea000383ffff */
.L_x_264:
[----:B0-----:R0:W1:Y:S02]  /*fca0*/  SYNCS.PHASECHK.TRANS64.TRYWAIT P0, [R20+URZ+0x10], R7 ;  /* 0x00001007140075a7 */ /* 0x001064000800017f */
[----:B-1----:R-:W-:Y:S05]  /*fcb0*/  @!P0 NANOSLEEP.SYNCS 0x989680 ;  /* 0x009896800000895d */ /* 0x002fea0003900000 */
[----:B------:R-:W1:Y:S02]  /*fcc0*/  @!P0 SYNCS.PHASECHK.TRANS64 P0, [R20+URZ+0x10], R7 ;  /* 0x00001007140085a7 */ /* 0x000e64000800007f */
[----:B-1----:R-:W-:Y:S05]  /*fcd0*/  @!P0 BRA `(.L_x_264) ;  /* 0xfffffffc00f08947 */ /* 0x002fea000383ffff */
[----:B------:R-:W-:Y:S05]  /*fce0*/  BRA `(.L_x_281) ;  /* 0xfffffff000887947 */ /* 0x000fea000383ffff */
.L_x_272:
[----:B------:R-:W-:Y:S01]  /*fcf0*/  BSSY B0, `(.L_x_282) ;  /* 0x0000006000007945 */ /* 0x000fe20003800000 */
[----:B------:R-:W-:-:S07]  /*fd00*/  IMAD.MOV.U32 R15, RZ, RZ, -0x1 ;  /* 0xffffffffff0f7424 */ /* 0x000fce00078e00ff */
[----:B------:R-:W-:Y:S05]  /*fd10*/  WARPSYNC.COLLECTIVE R15, `(.L_x_283) ;  /* 0x000000000f0c7348 */ /* 0x000fea0003c00000 */
[----:B------:R-:W-:Y:S02]  /*fd20*/  ELECT P6, UR62, PT ;  /* 0x00000000003e782f */ /* 0x000fe400038c0000 */
[----:B------:R-:W-:Y:S01]  /*fd30*/  MOV R14, UR62 ;  /* 0x0000003e000e7c02 */ /* 0x000fe20008000f00 */
[----:B------:R-:W-:Y:S10]  /*fd40*/  ENDCOLLECTIVE ;  /* 0x000000000000791b */ /* 0x000ff40003800000 */
.L_x_283:
[----:B------:R-:W-:Y:S05]  /*fd50*/  BSYNC B0 ;  /* 0x0000000000007941 */ /* 0x000fea0003800000 */
.L_x_282:
[----:B------:R-:W-:Y:S05]  /*fd60*/  BRA `(.L_x_284) ;  /* 0xfffffffc00147947 */ /* 0x000fea000383ffff */
.L_x_276:
[----:B0-----:R0:W1:Y:S02]  /*fd70*/  SYNCS.PHASECHK.TRANS64.TRYWAIT P0, [R7+URZ], R4 ;  /* 0x00000004070075a7 */ /* 0x001064000800017f */
[----:B-1----:R-:W-:Y:S05]  /*fd80*/  @!P0 NANOSLEEP.SYNCS 0x989680 ;  /* 0x009896800000895d */ /* 0x002fea0003900000 */
[----:B------:R-:W1:Y:S02]  /*fd90*/  @!P0 SYNCS.PHASECHK.TRANS64 P0, [R7+URZ], R4 ;  /* 0x00000004070085a7 */ /* 0x000e64000800007f */
[----:B-1----:R-:W-:Y:S05]  /*fda0*/  @!P0 BRA `(.L_x_276) ;  /* 0xfffffffc00f08947 */ /* 0x002fea000383ffff */
[----:B------:R-:W-:Y:S05]  /*fdb0*/  BRA `(.L_x_285) ;  /* 0xfffffffc004c7947 */ /* 0x000fea000383ffff */
.L_x_286:
[----:B------:R-:W-:-:S00]  /*fdc0*/  BRA `(.L_x_286) ;  /* 0xfffffffc00fc7947 */ /* 0x000fc0000383ffff */
[----:B------:R-:W-:-:S00]  /*fdd0*/  NOP ;  /* 0x0000000000007918 */ /* 0x000fc00000000000 */
        /* <DEDUP_REMOVED lines=10> */
.L_x_287:


//--------------------- .nv.global.init           --------------------------
	.section	.nv.global.init,"aw",@progbits
.nv.global.init:
	.type		$str$22,@object
	.size		$str$22,($str$23 - $str$22)
$str$22:
        /*0000*/ 	.byte	0x6b, 0x5f, 0x74, 0x69, 0x6c, 0x65, 0x5f, 0x63, 0x6f, 0x75, 0x6e, 0x74, 0x20, 0x3e, 0x3d, 0x20
        /*0010*/ 	.byte	0x31, 0x00
	.type		$str$23,@object
	.size		$str$23,(__unnamed_1 - $str$23)
$str$23:
        /*0012*/ 	.byte	0x2f, 0x74, 0x6d, 0x70, 0x2f, 0x63, 0x75, 0x74, 0x6c, 0x61, 0x73, 0x73, 0x5f, 0x73, 0x77, 0x65
        /*0022*/ 	.byte	0x65, 0x70, 0x5f, 0x73, 0x72, 0x63, 0x2f, 0x69, 0x6e, 0x63, 0x6c, 0x75, 0x64, 0x65, 0x2f, 0x63
        /*0032*/ 	.byte	0x75, 0x74, 0x6c, 0x61, 0x73, 0x73, 0x2f, 0x67, 0x65, 0x6d, 0x6d, 0x2f, 0x63, 0x6f, 0x6c, 0x6c
        /*0042*/ 	.byte	0x65, 0x63, 0x74, 0x69, 0x76, 0x65, 0x2f, 0x73, 0x6d, 0x39, 0x30, 0x5f, 0x6d, 0x6d, 0x61, 0x5f
        /*0052*/ 	.byte	0x74, 0x6d, 0x61, 0x5f, 0x67, 0x6d, 0x6d, 0x61, 0x5f, 0x73, 0x73, 0x5f, 0x77, 0x61, 0x72, 0x70
        /*0062*/ 	.byte	0x73, 0x70, 0x65, 0x63, 0x69, 0x61, 0x6c, 0x69, 0x7a, 0x65, 0x64, 0x2e, 0x68, 0x70, 0x70, 0x00
	.type		__unnamed_1,@object
	.size		__unnamed_1,(.L_0 - __unnamed_1)
__unnamed_1:
        /*0072*/ 	.byte	0x76, 0x6f, 0x69, 0x64, 0x20, 0x63, 0x75, 0x74, 0x6c, 0x61, 0x73, 0x73, 0x3a, 0x3a, 0x67, 0x65
        /* <DEDUP_REMOVED lines=181> */
.L_0:


//--------------------- .nv.shared._ZN7cutlass13device_kernelINS_4gemm6kernel13GemmUniversalIN4cute5tupleIJiiiiEEENS1_10collective13CollectiveMmaINS1_34MainloopSm90TmaGmmaWarpSpecializedILi2ENS5_IJNS4_1CILi2EEENSA_ILi1EEESC_EEENS1_35KernelTmaWarpSpecializedCooperativeEEENS5_IJNSA_ILi192EEENSA_ILi112EEENSA_ILi128EEEEEENS_10bfloat16_tENS5_IJlSC_lEEESK_SL_NS4_8TiledMMAINS4_8MMA_AtomIJNS4_4SM904GMMA27MMA_64x16x16_F32BF16BF16_SSILNSP_5MajorE0ELSR_0ELNSP_7ScaleInE1ELSS_1EEEEEENS4_6LayoutISD_NS5_IJSC_NSA_ILi0EEESW_EEEEENS5_IJNS4_10UnderscoreESZ_SZ_EEEEENS4_13SM90_TMA_LOADENS4_14ComposedLayoutINS4_7SwizzleILi3ELi4ELi3EEENS4_18smem_ptr_flag_bitsILi16EEENSV_INS5_IJNSA_ILi8EEENSA_ILi64EEEEEENS5_IJS19_SC_EEEEEEEvNS4_8identityENS4_23SM90_TMA_LOAD_MULTICASTES1D_vS1E_EENS_8epilogue10collective6detail29Sm90TmaWarpSpecializedAdapterINS1I_15DefaultEpilogueISK_SL_SL_NS1H_6thread17LinearCombinationISK_Li1EffLNS1M_9ScaleType4KindE0ELNS_15FloatRoundStyleE2ESK_EENS1_15EpilogueDefaultEEEEEvvEEEEvNT_6ParamsE --------------------------
	.section	.nv.shared._ZN7cutlass13device_kernelINS_4gemm6kernel13GemmUniversalIN4cute5tupleIJiiiiEEENS1_10collective13CollectiveMmaINS1_34MainloopSm90TmaGmmaWarpSpecializedILi2ENS5_IJNS4_1CILi2EEENSA_ILi1EEESC_EEENS1_35KernelTmaWarpSpecializedCooperativeEEENS5_IJNSA_ILi192EEENSA_ILi112EEENSA_ILi128EEEEEENS_10bfloat16_tENS5_IJlSC_lEEESK_SL_NS4_8TiledMMAINS4_8MMA_AtomIJNS4_4SM904GMMA27MMA_64x16x16_F32BF16BF16_SSILNSP_5MajorE0ELSR_0ELNSP_7ScaleInE1ELSS_1EEEEEENS4_6LayoutISD_NS5_IJSC_NSA_ILi0EEESW_EEEEENS5_IJNS4_10UnderscoreESZ_SZ_EEEEENS4_13SM90_TMA_LOADENS4_14ComposedLayoutINS4_7SwizzleILi3ELi4ELi3EEENS4_18smem_ptr_flag_bitsILi16EEENSV_INS5_IJNSA_ILi8EEENSA_ILi64EEEEEENS5_IJS19_SC_EEEEEEEvNS4_8identityENS4_23SM90_TMA_LOAD_MULTICASTES1D_vS1E_EENS_8epilogue10collective6detail29Sm90TmaWarpSpecializedAdapterINS1I_15DefaultEpilogueISK_SL_SL_NS1H_6thread17LinearCombinationISK_Li1EffLNS1M_9ScaleType4KindE0ELNS_15FloatRoundStyleE2ESK_EENS1_15EpilogueDefaultEEEEEvvEEEEvNT_6ParamsE,"aw",@nobits
	.sectionflags	@""
	.align	16
	.zero		1024


//--------------------- .nv.shared.reserved.0     --------------------------
	.section	.nv.shared.reserved.0,"aw",@nobits
	.weak		__nv_reservedSMEM_offset_0_alias
	.size		__nv_reservedSMEM_offset_0_alias, 0, 0
	.other		__nv_reservedSMEM_offset_0_alias,@"STO_CUDA_RESERVED_SHARED STV_DEFAULT"
__nv_reservedSMEM_offset_0_alias:
	.zero		0


//--------------------- .nv.global                --------------------------
	.section	.nv.global,"aw",@nobits
.nv.global:
	.type		_ZN39_INTERNAL_67612b25_4_k_cu_1c89e9eb_65184cute1_E,@object
	.size		_ZN39_INTERNAL_67612b25_4_k_cu_1c89e9eb_65184cute1_E,(_ZN39_INTERNAL_67612b25_4_k_cu_1c89e9eb_65184cuda3std3__45__cpo6cbeginE - _ZN39_INTERNAL_67612b25_4_k_cu_1c89e9eb_65184cute1_E)
_ZN39_INTERNAL_67612b25_4_k_cu_1c89e9eb_65184cute1_E:
	.zero		1
	.type		_ZN39_INTERNAL_67612b25_4_k_cu_1c89e9eb_65184cuda3std3__45__cpo6cbeginE,@object
	.size		_ZN39_INTERNAL_67612b25_4_k_cu_1c89e9eb_65184cuda3std3__45__cpo6cbeginE,(_ZN39_INTERNAL_67612b25_4_k_cu_1c89e9eb_65184cuda3std3__48in_placeE - _ZN39_INTERNAL_67612b25_4_k_cu_1c89e9eb_65184cuda3std3__45__cpo6cbeginE)
_ZN39_INTERNAL_67612b25_4_k_cu_1c89e9eb_65184cuda3std3__45__cpo6cbeginE:
	.zero		1
	.type		_ZN39_INTERNAL_67612b25_4_k_cu_1c89e9eb_65184cuda3std3__48in_placeE,@object
	.size		_ZN39_INTERNAL_67612b25_4_k_cu_1c89e9eb_65184cuda3std3__48in_placeE,(_ZN39_INTERNAL_67612b25_4_k_cu_1c89e9eb_65184cuda3std6ranges3__45__cpo9iter_moveE - _ZN39_INTERNAL_67612b25_4_k_cu_1c89e9eb_65184cuda3std3__48in_placeE)
_ZN39_INTERNAL_67612b25_4_k_cu_1c89e9eb_65184cuda3std3__48in_placeE:
	.zero		1
	.type		_ZN39_INTERNAL_67612b25_4_k_cu_1c89e9eb_65184cuda3std6ranges3__45__cpo9iter_moveE,@object
	.size		_ZN39_INTERNAL_67612b25_4_k_cu_1c89e9eb_65184cuda3std6ranges3__45__cpo9iter_moveE,(_ZN39_INTERNAL_67612b25_4_k_cu_1c89e9eb_65184cuda3std3__45__cpo5beginE - _ZN39_INTERNAL_67612b25_4_k_cu_1c89e9eb_65184cuda3std6ranges3__45__cpo9iter_moveE)
_ZN39_INTERNAL_67612b25_4_k_cu_1c89e9eb_65184cuda3std6ranges3__45__cpo9iter_moveE:
	.zero		1
	.type		_ZN39_INTERNAL_67612b25_4_k_cu_1c89e9eb_65184cuda3std3__45__cpo5beginE,@object
	.size		_ZN39_INTERNAL_67612b25_4_k_cu_1c89e9eb_65184cuda3std3__45__cpo5beginE,(_ZN39_INTERNAL_67612b25_4_k_cu_1c89e9eb_65184cuda3std3__441_GLOBAL__N__67612b25_4_k_cu_1c89e9eb_65186ignoreE - _ZN39_INTERNAL_67612b25_4_k_cu_1c89e9eb_65184cuda3std3__45__cpo5beginE)
_ZN39_INTERNAL_67612b25_4_k_cu_1c89e9eb_65184cuda3std3__45__cpo5beginE:
	.zero		1
	.type		_ZN39_INTERNAL_67612b25_4_k_cu_1c89e9eb_65184cuda3std3__441_GLOBAL__N__67612b25_4_k_cu_1c89e9eb_65186ignoreE,@object
	.size		_ZN39_INTERNAL_67612b25_4_k_cu_1c89e9eb_65184cuda3std3__441_GLOBAL__N__67612b25_4_k_cu_1c89e9eb_65186ignoreE,(_ZN39_INTERNAL_67612b25_4_k_cu_1c89e9eb_65184cute7productE - _ZN39_INTERNAL_67612b25_4_k_cu_1c89e9eb_65184cuda3std3__441_GLOBAL__N__67612b25_4_k_cu_1c89e9eb_65186ignoreE)
_ZN39_INTERNAL_67612b25_4_k_cu_1c89e9eb_65184cuda3std3__441_GLOBAL__N__67612b25_4_k_cu_1c89e9eb_65186ignoreE:
	.zero		1
	.type		_ZN39_INTERNAL_67612b25_4_k_cu_1c89e9eb_65184cute7productE,@object
	.size		_ZN39_INTERNAL_67612b25_4_k_cu_1c89e9eb_65184cute7productE,(_ZN39_INTERNAL_67612b25_4_k_cu_1c89e9eb_65184cuda3std3__45__cpo3endE - _ZN39_INTERNAL_67612b25_4_k_cu_1c89e9eb_65184cute7productE)
_ZN39_INTERNAL_67612b25_4_k_cu_1c89e9eb_65184cute7productE:
	.zero		1
	.type		_ZN39_INTERNAL_67612b25_4_k_cu_1c89e9eb_65184cuda3std3__45__cpo3endE,@object
	.size		_ZN39_INTERNAL_67612b25_4_k_cu_1c89e9eb_65184cuda3std3__45__cpo3endE,(_ZN39_INTERNAL_67612b25_4_k_cu_1c89e9eb_65184cuda3std3__419piecewise_constructE - _ZN39_INTERNAL_67612b25_4_k_cu_1c89e9eb_65184cuda3std3__45__cpo3endE)
_ZN39_INTERNAL_67612b25_4_k_cu_1c89e9eb_65184cuda3std3__45__cpo3endE:
	.zero		1
	.type		_ZN39_INTERNAL_67612b25_4_k_cu_1c89e9eb_65184cuda3std3__419piecewise_constructE,@object
	.size		_ZN39_INTERNAL_67612b25_4_k_cu_1c89e9eb_65184cuda3std3__419piecewise_constructE,(_ZN39_INTERNAL_67612b25_4_k_cu_1c89e9eb_65184cuda3std3__45__cpo4cendE - _ZN39_INTERNAL_67612b25_4_k_cu_1c89e9eb_65184cuda3std3__419piecewise_constructE)
_ZN39_INTERNAL_67612b25_4_k_cu_1c89e9eb_65184cuda3std3__419piecewise_constructE:
	.zero		1
	.type		_ZN39_INTERNAL_67612b25_4_k_cu_1c89e9eb_65184cuda3std3__45__cpo4cendE,@object
	.size		_ZN39_INTERNAL_67612b25_4_k_cu_1c89e9eb_65184cuda3std3__45__cpo4cendE,(_ZN39_INTERNAL_67612b25_4_k_cu_1c89e9eb_65184cuda3std6ranges3__45__cpo4swapE - _ZN39_INTERNAL_67612b25_4_k_cu_1c89e9eb_65184cuda3std3__45__cpo4cendE)
_ZN39_INTERNAL_67612b25_4_k_cu_1c89e9eb_65184cuda3std3__45__cpo4cendE:
	.zero		1
	.type		_ZN39_INTERNAL_67612b25_4_k_cu_1c89e9eb_65184cuda3std6ranges3__45__cpo4swapE,@object
	.size		_ZN39_INTERNAL_67612b25_4_k_cu_1c89e9eb_65184cuda3std6ranges3__45__cpo4swapE,(.L_8 - _ZN39_INTERNAL_67612b25_4_k_cu_1c89e9eb_65184cuda3std6ranges3__45__cpo4swapE)
_ZN39_INTERNAL_67612b25_4_k_cu_1c89e9eb_65184cuda3std6ranges3__45__cpo4swapE:
	.zero		1
.L_8:


//--------------------- .nv.constant0._ZN7cutlass13device_kernelINS_4gemm6kernel13GemmUniversalIN4cute5tupleIJiiiiEEENS1_10collective13CollectiveMmaINS1_34MainloopSm90TmaGmmaWarpSpecializedILi2ENS5_IJNS4_1CILi2EEENSA_ILi1EEESC_EEENS1_35KernelTmaWarpSpecializedCooperativeEEENS5_IJNSA_ILi192EEENSA_ILi112EEENSA_ILi128EEEEEENS_10bfloat16_tENS5_IJlSC_lEEESK_SL_NS4_8TiledMMAINS4_8MMA_AtomIJNS4_4SM904GMMA27MMA_64x16x16_F32BF16BF16_SSILNSP_5MajorE0ELSR_0ELNSP_7ScaleInE1ELSS_1EEEEEENS4_6LayoutISD_NS5_IJSC_NSA_ILi0EEESW_EEEEENS5_IJNS4_10UnderscoreESZ_SZ_EEEEENS4_13SM90_TMA_LOADENS4_14ComposedLayoutINS4_7SwizzleILi3ELi4ELi3EEENS4_18smem_ptr_flag_bitsILi16EEENSV_INS5_IJNSA_ILi8EEENSA_ILi64EEEEEENS5_IJS19_SC_EEEEEEEvNS4_8identityENS4_23SM90_TMA_LOAD_MULTICASTES1D_vS1E_EENS_8epilogue10collective6detail29Sm90TmaWarpSpecializedAdapterINS1I_15DefaultEpilogueISK_SL_SL_NS1H_6thread17LinearCombinationISK_Li1EffLNS1M_9ScaleType4KindE0ELNS_15FloatRoundStyleE2ESK_EENS1_15EpilogueDefaultEEEEEvvEEEEvNT_6ParamsE --------------------------
	.section	.nv.constant0._ZN7cutlass13device_kernelINS_4gemm6kernel13GemmUniversalIN4cute5tupleIJiiiiEEENS1_10collective13CollectiveMmaINS1_34MainloopSm90TmaGmmaWarpSpecializedILi2ENS5_IJNS4_1CILi2EEENSA_ILi1EEESC_EEENS1_35KernelTmaWarpSpecializedCooperativeEEENS5_IJNSA_ILi192EEENSA_ILi112EEENSA_ILi128EEEEEENS_10bfloat16_tENS5_IJlSC_lEEESK_SL_NS4_8TiledMMAINS4_8MMA_AtomIJNS4_4SM904GMMA27MMA_64x16x16_F32BF16BF16_SSILNSP_5MajorE0ELSR_0ELNSP_7ScaleInE1ELSS_1EEEEEENS4_6LayoutISD_NS5_IJSC_NSA_ILi0EEESW_EEEEENS5_IJNS4_10UnderscoreESZ_SZ_EEEEENS4_13SM90_TMA_LOADENS4_14ComposedLayoutINS4_7SwizzleILi3ELi4ELi3EEENS4_18smem_ptr_flag_bitsILi16EEENSV_INS5_IJNSA_ILi8EEENSA_ILi64EEEEEENS5_IJS19_SC_EEEEEEEvNS4_8identityENS4_23SM90_TMA_LOAD_MULTICASTES1D_vS1E_EENS_8epilogue10collective6detail29Sm90TmaWarpSpecializedAdapterINS1I_15DefaultEpilogueISK_SL_SL_NS1H_6thread17LinearCombinationISK_Li1EffLNS1M_9ScaleType4KindE0ELNS_15FloatRoundStyleE2ESK_EENS1_15EpilogueDefaultEEEEEvvEEEEvNT_6ParamsE,"a",@progbits
	.sectionflags	@""
	.align	4
.nv.constant0._ZN7cutlass13device_kernelINS_4gemm6kernel13GemmUniversalIN4cute5tupleIJiiiiEEENS1_10collective13CollectiveMmaINS1_34MainloopSm90TmaGmmaWarpSpecializedILi2ENS5_IJNS4_1CILi2EEENSA_ILi1EEESC_EEENS1_35KernelTmaWarpSpecializedCooperativeEEENS5_IJNSA_ILi192EEENSA_ILi112EEENSA_ILi128EEEEEENS_10bfloat16_tENS5_IJlSC_lEEESK_SL_NS4_8TiledMMAINS4_8MMA_AtomIJNS4_4SM904GMMA27MMA_64x16x16_F32BF16BF16_SSILNSP_5MajorE0ELSR_0ELNSP_7ScaleInE1ELSS_1EEEEEENS4_6LayoutISD_NS5_IJSC_NSA_ILi0EEESW_EEEEENS5_IJNS4_10UnderscoreESZ_SZ_EEEEENS4_13SM90_TMA_LOADENS4_14ComposedLayoutINS4_7SwizzleILi3ELi4ELi3EEENS4_18smem_ptr_flag_bitsILi16EEENSV_INS5_IJNSA_ILi8EEENSA_ILi64EEEEEENS5_IJS19_SC_EEEEEEEvNS4_8identityENS4_23SM90_TMA_LOAD_MULTICASTES1D_vS1E_EENS_8epilogue10collective6detail29Sm90TmaWarpSpecializedAdapterINS1I_15DefaultEpilogueISK_SL_SL_NS1H_6thread17LinearCombinationISK_Li1EffLNS1M_9ScaleType4KindE0ELNS_15FloatRoundStyleE2ESK_EENS1_15EpilogueDefaultEEEEEvvEEEEvNT_6ParamsE:
	.zero		1664


//--------------------- SYMBOLS --------------------------

	.type		.nv.reservedSmem.offset0,@object
	.size		.nv.reservedSmem.offset0,0x4
	.type		__assertfail,@function
